//
// Generated by NVIDIA NVVM Compiler
//
// Compiler Build ID: CL-36424714
// Cuda compilation tools, release 13.0, V13.0.88
// Based on NVVM 20.0.0
//

.version 9.0
.target sm_100
.address_size 64

	// .globl	_Z23softmax_kernel_fp32_optPKfPfii
.extern .shared .align 16 .b8 s_mem[];

.visible .entry _Z23softmax_kernel_fp32_optPKfPfii(
	.param .u64 .ptr .align 1 _Z23softmax_kernel_fp32_optPKfPfii_param_0,
	.param .u64 .ptr .align 1 _Z23softmax_kernel_fp32_optPKfPfii_param_1,
	.param .u32 _Z23softmax_kernel_fp32_optPKfPfii_param_2,
	.param .u32 _Z23softmax_kernel_fp32_optPKfPfii_param_3
)
{
	.reg .pred 	%p<50>;
	.reg .b32 	%r<215>;
	.reg .b32 	%f<480>;
	.reg .b64 	%rd<49>;

	ld.param.u64 	%rd11, [_Z23softmax_kernel_fp32_optPKfPfii_param_0];
	ld.param.u64 	%rd12, [_Z23softmax_kernel_fp32_optPKfPfii_param_1];
	ld.param.u32 	%r57, [_Z23softmax_kernel_fp32_optPKfPfii_param_2];
	ld.param.u32 	%r56, [_Z23softmax_kernel_fp32_optPKfPfii_param_3];
	mov.u32 	%r1, %ctaid.x;
	setp.ge.s32 	%p1, %r1, %r57;
	@%p1 bra 	$L__BB0_41;
	cvta.to.global.u64 	%rd1, %rd11;
	cvta.to.global.u64 	%rd2, %rd12;
	cvt.u64.u32 	%rd13, %r1;
	cvt.s64.s32 	%rd14, %r56;
	mul.lo.s64 	%rd3, %rd14, %rd13;
	shl.b64 	%rd15, %rd3, 2;
	add.s64 	%rd4, %rd1, %rd15;
	mov.u32 	%r213, %tid.x;
	and.b32  	%r3, %r213, 31;
	shr.s32 	%r58, %r56, 31;
	shr.u32 	%r59, %r58, 30;
	add.s32 	%r60, %r56, %r59;
	shr.s32 	%r4, %r60, 2;
	setp.ge.s32 	%p2, %r213, %r4;
	mov.f32 	%f469, 0fFCF0BDC2;
	@%p2 bra 	$L__BB0_8;
	mov.u32 	%r5, %ntid.x;
	add.s32 	%r61, %r213, %r5;
	max.u32 	%r62, %r4, %r61;
	setp.lt.u32 	%p3, %r61, %r4;
	selp.u32 	%r63, 1, 0, %p3;
	add.s32 	%r64, %r61, %r63;
	sub.s32 	%r65, %r62, %r64;
	div.u32 	%r66, %r65, %r5;
	add.s32 	%r6, %r66, %r63;
	and.b32  	%r67, %r6, 3;
	setp.eq.s32 	%p4, %r67, 3;
	mov.f32 	%f469, 0fFCF0BDC2;
	mov.u32 	%r201, %r213;
	@%p4 bra 	$L__BB0_5;
	mul.wide.u32 	%rd17, %r213, 16;
	add.s64 	%rd18, %rd15, %rd17;
	add.s64 	%rd48, %rd1, %rd18;
	mul.wide.u32 	%rd6, %r5, 16;
	add.s32 	%r68, %r6, 1;
	and.b32  	%r69, %r68, 3;
	neg.s32 	%r199, %r69;
	mov.f32 	%f469, 0fFCF0BDC2;
	mov.u32 	%r201, %r213;
$L__BB0_4:
	.pragma "nounroll";
	ld.global.nc.v4.f32 	{%f32, %f33, %f34, %f35}, [%rd48];
	max.f32 	%f36, %f469, %f32;
	max.f32 	%f37, %f36, %f33;
	max.f32 	%f38, %f37, %f34;
	max.f32 	%f469, %f38, %f35;
	add.s32 	%r201, %r201, %r5;
	add.s64 	%rd48, %rd48, %rd6;
	add.s32 	%r199, %r199, 1;
	setp.ne.s32 	%p5, %r199, 0;
	@%p5 bra 	$L__BB0_4;
$L__BB0_5:
	setp.lt.u32 	%p6, %r6, 3;
	@%p6 bra 	$L__BB0_8;
	shl.b32 	%r70, %r5, 1;
	add.s32 	%r204, %r201, %r70;
	shl.b32 	%r14, %r5, 2;
	mad.lo.s32 	%r203, %r5, 3, %r201;
	add.s32 	%r202, %r5, %r201;
$L__BB0_7:
	mul.wide.u32 	%rd19, %r201, 16;
	add.s64 	%rd20, %rd4, %rd19;
	ld.global.nc.v4.f32 	{%f39, %f40, %f41, %f42}, [%rd20];
	max.f32 	%f43, %f469, %f39;
	max.f32 	%f44, %f43, %f40;
	max.f32 	%f45, %f44, %f41;
	max.f32 	%f46, %f45, %f42;
	add.s32 	%r71, %r201, %r5;
	mul.wide.u32 	%rd21, %r202, 16;
	add.s64 	%rd22, %rd4, %rd21;
	ld.global.nc.v4.f32 	{%f47, %f48, %f49, %f50}, [%rd22];
	max.f32 	%f51, %f46, %f47;
	max.f32 	%f52, %f51, %f48;
	max.f32 	%f53, %f52, %f49;
	max.f32 	%f54, %f53, %f50;
	add.s32 	%r72, %r71, %r5;
	mul.wide.u32 	%rd23, %r204, 16;
	add.s64 	%rd24, %rd4, %rd23;
	ld.global.nc.v4.f32 	{%f55, %f56, %f57, %f58}, [%rd24];
	max.f32 	%f59, %f54, %f55;
	max.f32 	%f60, %f59, %f56;
	max.f32 	%f61, %f60, %f57;
	max.f32 	%f62, %f61, %f58;
	add.s32 	%r73, %r72, %r5;
	mul.wide.u32 	%rd25, %r203, 16;
	add.s64 	%rd26, %rd4, %rd25;
	ld.global.nc.v4.f32 	{%f63, %f64, %f65, %f66}, [%rd26];
	max.f32 	%f67, %f62, %f63;
	max.f32 	%f68, %f67, %f64;
	max.f32 	%f69, %f68, %f65;
	max.f32 	%f469, %f69, %f66;
	add.s32 	%r201, %r73, %r5;
	add.s32 	%r204, %r204, %r14;
	add.s32 	%r203, %r203, %r14;
	add.s32 	%r202, %r202, %r14;
	setp.lt.s32 	%p7, %r201, %r4;
	@%p7 bra 	$L__BB0_7;
$L__BB0_8:
	shl.b32 	%r74, %r4, 2;
	add.s32 	%r214, %r74, %r213;
	setp.ge.s32 	%p8, %r214, %r56;
	@%p8 bra 	$L__BB0_11;
	mov.u32 	%r26, %ntid.x;
	mov.u32 	%r206, %r214;
$L__BB0_10:
	mul.wide.s32 	%rd27, %r206, 4;
	add.s64 	%rd28, %rd4, %rd27;
	ld.global.nc.f32 	%f70, [%rd28];
	max.f32 	%f469, %f469, %f70;
	add.s32 	%r206, %r206, %r26;
	setp.lt.s32 	%p9, %r206, %r56;
	@%p9 bra 	$L__BB0_10;
$L__BB0_11:
	mov.b32 	%r75, %f469;
	shfl.sync.down.b32	%r76|%p10, %r75, 16, 31, -1;
	mov.b32 	%f71, %r76;
	max.f32 	%f72, %f469, %f71;
	mov.b32 	%r77, %f72;
	shfl.sync.down.b32	%r78|%p11, %r77, 8, 31, -1;
	mov.b32 	%f73, %r78;
	max.f32 	%f74, %f72, %f73;
	mov.b32 	%r79, %f74;
	shfl.sync.down.b32	%r80|%p12, %r79, 4, 31, -1;
	mov.b32 	%f75, %r80;
	max.f32 	%f76, %f74, %f75;
	mov.b32 	%r81, %f76;
	shfl.sync.down.b32	%r82|%p13, %r81, 2, 31, -1;
	mov.b32 	%f77, %r82;
	max.f32 	%f78, %f76, %f77;
	mov.b32 	%r83, %f78;
	shfl.sync.down.b32	%r84|%p14, %r83, 1, 31, -1;
	mov.b32 	%f79, %r84;
	max.f32 	%f11, %f78, %f79;
	setp.ne.s32 	%p15, %r3, 0;
	shr.u32 	%r85, %r213, 3;
	and.b32  	%r86, %r85, 124;
	mov.u32 	%r87, s_mem;
	add.s32 	%r29, %r87, %r86;
	@%p15 bra 	$L__BB0_13;
	st.shared.f32 	[%r29], %f11;
$L__BB0_13:
	bar.sync 	0;
	setp.gt.u32 	%p16, %r213, 31;
	@%p16 bra 	$L__BB0_17;
	shl.b32 	%r88, %r213, 5;
	mov.u32 	%r89, %ntid.x;
	setp.ge.u32 	%p17, %r88, %r89;
	mov.f32 	%f472, 0fFCF0BDC2;
	@%p17 bra 	$L__BB0_16;
	shl.b32 	%r90, %r3, 2;
	add.s32 	%r92, %r87, %r90;
	ld.shared.f32 	%f472, [%r92];
$L__BB0_16:
	mov.b32 	%r93, %f472;
	shfl.sync.down.b32	%r94|%p18, %r93, 16, 31, -1;
	mov.b32 	%f81, %r94;
	max.f32 	%f82, %f472, %f81;
	mov.b32 	%r95, %f82;
	shfl.sync.down.b32	%r96|%p19, %r95, 8, 31, -1;
	mov.b32 	%f83, %r96;
	max.f32 	%f84, %f82, %f83;
	mov.b32 	%r97, %f84;
	shfl.sync.down.b32	%r98|%p20, %r97, 4, 31, -1;
	mov.b32 	%f85, %r98;
	max.f32 	%f86, %f84, %f85;
	mov.b32 	%r99, %f86;
	shfl.sync.down.b32	%r100|%p21, %r99, 2, 31, -1;
	mov.b32 	%f87, %r100;
	max.f32 	%f88, %f86, %f87;
	mov.b32 	%r101, %f88;
	shfl.sync.down.b32	%r102|%p22, %r101, 1, 31, -1;
	mov.b32 	%f89, %r102;
	max.f32 	%f90, %f88, %f89;
	st.shared.f32 	[s_mem], %f90;
$L__BB0_17:
	setp.ge.s32 	%p23, %r213, %r4;
	bar.sync 	0;
	ld.shared.f32 	%f14, [s_mem];
	mul.wide.u32 	%rd29, %r213, 16;
	add.s64 	%rd9, %rd4, %rd29;
	mov.f32 	%f475, 0f00000000;
	@%p23 bra 	$L__BB0_23;
	mov.u32 	%r30, %ntid.x;
	add.s32 	%r31, %r213, %r30;
	max.u32 	%r103, %r4, %r31;
	setp.lt.u32 	%p24, %r31, %r4;
	selp.u32 	%r104, 1, 0, %p24;
	add.s32 	%r105, %r31, %r104;
	sub.s32 	%r106, %r103, %r105;
	div.u32 	%r107, %r106, %r30;
	add.s32 	%r32, %r107, %r104;
	and.b32  	%r108, %r32, 1;
	setp.eq.b32 	%p25, %r108, 1;
	mov.f32 	%f475, 0f00000000;
	mov.u32 	%r209, %r213;
	@%p25 bra 	$L__BB0_20;
	ld.global.nc.v4.f32 	{%f94, %f95, %f96, %f97}, [%rd9];
	sub.rn.f32 	%f98, %f94, %f14;
	fma.rn.f32 	%f99, %f98, 0f3BBB989D, 0f3F000000;
	cvt.sat.f32.f32 	%f100, %f99;
	mov.f32 	%f101, 0f4B400001;
	mov.f32 	%f102, 0f437C0000;
	fma.rm.f32 	%f103, %f100, %f102, %f101;
	add.f32 	%f104, %f103, 0fCB40007F;
	neg.f32 	%f105, %f104;
	fma.rn.f32 	%f106, %f98, 0f3FB8AA3B, %f105;
	fma.rn.f32 	%f107, %f98, 0f32A57060, %f106;
	mov.b32 	%r109, %f103;
	shl.b32 	%r110, %r109, 23;
	mov.b32 	%f108, %r110;
	ex2.approx.ftz.f32 	%f109, %f107;
	mul.f32 	%f110, %f109, %f108;
	mov.f32 	%f111, 0f00000000;
	add.rn.f32 	%f112, %f111, %f110;
	sub.rn.f32 	%f113, %f95, %f14;
	fma.rn.f32 	%f114, %f113, 0f3BBB989D, 0f3F000000;
	cvt.sat.f32.f32 	%f115, %f114;
	fma.rm.f32 	%f116, %f115, %f102, %f101;
	add.f32 	%f117, %f116, 0fCB40007F;
	neg.f32 	%f118, %f117;
	fma.rn.f32 	%f119, %f113, 0f3FB8AA3B, %f118;
	fma.rn.f32 	%f120, %f113, 0f32A57060, %f119;
	mov.b32 	%r111, %f116;
	shl.b32 	%r112, %r111, 23;
	mov.b32 	%f121, %r112;
	ex2.approx.ftz.f32 	%f122, %f120;
	mul.f32 	%f123, %f122, %f121;
	add.rn.f32 	%f124, %f112, %f123;
	sub.rn.f32 	%f125, %f96, %f14;
	fma.rn.f32 	%f126, %f125, 0f3BBB989D, 0f3F000000;
	cvt.sat.f32.f32 	%f127, %f126;
	fma.rm.f32 	%f128, %f127, %f102, %f101;
	add.f32 	%f129, %f128, 0fCB40007F;
	neg.f32 	%f130, %f129;
	fma.rn.f32 	%f131, %f125, 0f3FB8AA3B, %f130;
	fma.rn.f32 	%f132, %f125, 0f32A57060, %f131;
	mov.b32 	%r113, %f128;
	shl.b32 	%r114, %r113, 23;
	mov.b32 	%f133, %r114;
	ex2.approx.ftz.f32 	%f134, %f132;
	mul.f32 	%f135, %f134, %f133;
	add.rn.f32 	%f136, %f124, %f135;
	sub.rn.f32 	%f137, %f97, %f14;
	fma.rn.f32 	%f138, %f137, 0f3BBB989D, 0f3F000000;
	cvt.sat.f32.f32 	%f139, %f138;
	fma.rm.f32 	%f140, %f139, %f102, %f101;
	add.f32 	%f141, %f140, 0fCB40007F;
	neg.f32 	%f142, %f141;
	fma.rn.f32 	%f143, %f137, 0f3FB8AA3B, %f142;
	fma.rn.f32 	%f144, %f137, 0f32A57060, %f143;
	mov.b32 	%r115, %f140;
	shl.b32 	%r116, %r115, 23;
	mov.b32 	%f145, %r116;
	ex2.approx.ftz.f32 	%f146, %f144;
	mul.f32 	%f147, %f146, %f145;
	add.rn.f32 	%f475, %f136, %f147;
	mov.u32 	%r209, %r31;
$L__BB0_20:
	setp.eq.s32 	%p26, %r32, 0;
	@%p26 bra 	$L__BB0_23;
	add.s32 	%r208, %r30, %r209;
	shl.b32 	%r35, %r30, 1;
$L__BB0_22:
	mul.wide.u32 	%rd30, %r209, 16;
	add.s64 	%rd31, %rd4, %rd30;
	ld.global.nc.v4.f32 	{%f148, %f149, %f150, %f151}, [%rd31];
	sub.rn.f32 	%f152, %f148, %f14;
	fma.rn.f32 	%f153, %f152, 0f3BBB989D, 0f3F000000;
	cvt.sat.f32.f32 	%f154, %f153;
	mov.f32 	%f155, 0f4B400001;
	mov.f32 	%f156, 0f437C0000;
	fma.rm.f32 	%f157, %f154, %f156, %f155;
	add.f32 	%f158, %f157, 0fCB40007F;
	neg.f32 	%f159, %f158;
	fma.rn.f32 	%f160, %f152, 0f3FB8AA3B, %f159;
	fma.rn.f32 	%f161, %f152, 0f32A57060, %f160;
	mov.b32 	%r117, %f157;
	shl.b32 	%r118, %r117, 23;
	mov.b32 	%f162, %r118;
	ex2.approx.ftz.f32 	%f163, %f161;
	mul.f32 	%f164, %f163, %f162;
	add.rn.f32 	%f165, %f475, %f164;
	sub.rn.f32 	%f166, %f149, %f14;
	fma.rn.f32 	%f167, %f166, 0f3BBB989D, 0f3F000000;
	cvt.sat.f32.f32 	%f168, %f167;
	fma.rm.f32 	%f169, %f168, %f156, %f155;
	add.f32 	%f170, %f169, 0fCB40007F;
	neg.f32 	%f171, %f170;
	fma.rn.f32 	%f172, %f166, 0f3FB8AA3B, %f171;
	fma.rn.f32 	%f173, %f166, 0f32A57060, %f172;
	mov.b32 	%r119, %f169;
	shl.b32 	%r120, %r119, 23;
	mov.b32 	%f174, %r120;
	ex2.approx.ftz.f32 	%f175, %f173;
	mul.f32 	%f176, %f175, %f174;
	add.rn.f32 	%f177, %f165, %f176;
	sub.rn.f32 	%f178, %f150, %f14;
	fma.rn.f32 	%f179, %f178, 0f3BBB989D, 0f3F000000;
	cvt.sat.f32.f32 	%f180, %f179;
	fma.rm.f32 	%f181, %f180, %f156, %f155;
	add.f32 	%f182, %f181, 0fCB40007F;
	neg.f32 	%f183, %f182;
	fma.rn.f32 	%f184, %f178, 0f3FB8AA3B, %f183;
	fma.rn.f32 	%f185, %f178, 0f32A57060, %f184;
	mov.b32 	%r121, %f181;
	shl.b32 	%r122, %r121, 23;
	mov.b32 	%f186, %r122;
	ex2.approx.ftz.f32 	%f187, %f185;
	mul.f32 	%f188, %f187, %f186;
	add.rn.f32 	%f189, %f177, %f188;
	sub.rn.f32 	%f190, %f151, %f14;
	fma.rn.f32 	%f191, %f190, 0f3BBB989D, 0f3F000000;
	cvt.sat.f32.f32 	%f192, %f191;
	fma.rm.f32 	%f193, %f192, %f156, %f155;
	add.f32 	%f194, %f193, 0fCB40007F;
	neg.f32 	%f195, %f194;
	fma.rn.f32 	%f196, %f190, 0f3FB8AA3B, %f195;
	fma.rn.f32 	%f197, %f190, 0f32A57060, %f196;
	mov.b32 	%r123, %f193;
	shl.b32 	%r124, %r123, 23;
	mov.b32 	%f198, %r124;
	ex2.approx.ftz.f32 	%f199, %f197;
	mul.f32 	%f200, %f199, %f198;
	add.rn.f32 	%f201, %f189, %f200;
	add.s32 	%r125, %r209, %r30;
	mul.wide.u32 	%rd32, %r208, 16;
	add.s64 	%rd33, %rd4, %rd32;
	ld.global.nc.v4.f32 	{%f202, %f203, %f204, %f205}, [%rd33];
	sub.rn.f32 	%f206, %f202, %f14;
	fma.rn.f32 	%f207, %f206, 0f3BBB989D, 0f3F000000;
	cvt.sat.f32.f32 	%f208, %f207;
	fma.rm.f32 	%f209, %f208, %f156, %f155;
	add.f32 	%f210, %f209, 0fCB40007F;
	neg.f32 	%f211, %f210;
	fma.rn.f32 	%f212, %f206, 0f3FB8AA3B, %f211;
	fma.rn.f32 	%f213, %f206, 0f32A57060, %f212;
	mov.b32 	%r126, %f209;
	shl.b32 	%r127, %r126, 23;
	mov.b32 	%f214, %r127;
	ex2.approx.ftz.f32 	%f215, %f213;
	mul.f32 	%f216, %f215, %f214;
	add.rn.f32 	%f217, %f201, %f216;
	sub.rn.f32 	%f218, %f203, %f14;
	fma.rn.f32 	%f219, %f218, 0f3BBB989D, 0f3F000000;
	cvt.sat.f32.f32 	%f220, %f219;
	fma.rm.f32 	%f221, %f220, %f156, %f155;
	add.f32 	%f222, %f221, 0fCB40007F;
	neg.f32 	%f223, %f222;
	fma.rn.f32 	%f224, %f218, 0f3FB8AA3B, %f223;
	fma.rn.f32 	%f225, %f218, 0f32A57060, %f224;
	mov.b32 	%r128, %f221;
	shl.b32 	%r129, %r128, 23;
	mov.b32 	%f226, %r129;
	ex2.approx.ftz.f32 	%f227, %f225;
	mul.f32 	%f228, %f227, %f226;
	add.rn.f32 	%f229, %f217, %f228;
	sub.rn.f32 	%f230, %f204, %f14;
	fma.rn.f32 	%f231, %f230, 0f3BBB989D, 0f3F000000;
	cvt.sat.f32.f32 	%f232, %f231;
	fma.rm.f32 	%f233, %f232, %f156, %f155;
	add.f32 	%f234, %f233, 0fCB40007F;
	neg.f32 	%f235, %f234;
	fma.rn.f32 	%f236, %f230, 0f3FB8AA3B, %f235;
	fma.rn.f32 	%f237, %f230, 0f32A57060, %f236;
	mov.b32 	%r130, %f233;
	shl.b32 	%r131, %r130, 23;
	mov.b32 	%f238, %r131;
	ex2.approx.ftz.f32 	%f239, %f237;
	mul.f32 	%f240, %f239, %f238;
	add.rn.f32 	%f241, %f229, %f240;
	sub.rn.f32 	%f242, %f205, %f14;
	fma.rn.f32 	%f243, %f242, 0f3BBB989D, 0f3F000000;
	cvt.sat.f32.f32 	%f244, %f243;
	fma.rm.f32 	%f245, %f244, %f156, %f155;
	add.f32 	%f246, %f245, 0fCB40007F;
	neg.f32 	%f247, %f246;
	fma.rn.f32 	%f248, %f242, 0f3FB8AA3B, %f247;
	fma.rn.f32 	%f249, %f242, 0f32A57060, %f248;
	mov.b32 	%r132, %f245;
	shl.b32 	%r133, %r132, 23;
	mov.b32 	%f250, %r133;
	ex2.approx.ftz.f32 	%f251, %f249;
	mul.f32 	%f252, %f251, %f250;
	add.rn.f32 	%f475, %f241, %f252;
	add.s32 	%r209, %r125, %r30;
	add.s32 	%r208, %r208, %r35;
	setp.lt.s32 	%p27, %r209, %r4;
	@%p27 bra 	$L__BB0_22;
$L__BB0_23:
	setp.ge.s32 	%p28, %r214, %r56;
	@%p28 bra 	$L__BB0_26;
	mov.u32 	%r36, %ntid.x;
	mov.u32 	%r210, %r214;
$L__BB0_25:
	mul.wide.s32 	%rd34, %r210, 4;
	add.s64 	%rd35, %rd4, %rd34;
	ld.global.nc.f32 	%f253, [%rd35];
	sub.rn.f32 	%f254, %f253, %f14;
	fma.rn.f32 	%f255, %f254, 0f3BBB989D, 0f3F000000;
	cvt.sat.f32.f32 	%f256, %f255;
	mov.f32 	%f257, 0f4B400001;
	mov.f32 	%f258, 0f437C0000;
	fma.rm.f32 	%f259, %f256, %f258, %f257;
	add.f32 	%f260, %f259, 0fCB40007F;
	neg.f32 	%f261, %f260;
	fma.rn.f32 	%f262, %f254, 0f3FB8AA3B, %f261;
	fma.rn.f32 	%f263, %f254, 0f32A57060, %f262;
	mov.b32 	%r134, %f259;
	shl.b32 	%r135, %r134, 23;
	mov.b32 	%f264, %r135;
	ex2.approx.ftz.f32 	%f265, %f263;
	mul.f32 	%f266, %f265, %f264;
	add.rn.f32 	%f475, %f475, %f266;
	add.s32 	%r210, %r210, %r36;
	setp.lt.s32 	%p29, %r210, %r56;
	@%p29 bra 	$L__BB0_25;
$L__BB0_26:
	setp.ne.s32 	%p30, %r3, 0;
	mov.b32 	%r136, %f475;
	shfl.sync.down.b32	%r137|%p31, %r136, 16, 31, -1;
	mov.b32 	%f267, %r137;
	add.rn.f32 	%f268, %f475, %f267;
	mov.b32 	%r138, %f268;
	shfl.sync.down.b32	%r139|%p32, %r138, 8, 31, -1;
	mov.b32 	%f269, %r139;
	add.rn.f32 	%f270, %f268, %f269;
	mov.b32 	%r140, %f270;
	shfl.sync.down.b32	%r141|%p33, %r140, 4, 31, -1;
	mov.b32 	%f271, %r141;
	add.rn.f32 	%f272, %f270, %f271;
	mov.b32 	%r142, %f272;
	shfl.sync.down.b32	%r143|%p34, %r142, 2, 31, -1;
	mov.b32 	%f273, %r143;
	add.rn.f32 	%f274, %f272, %f273;
	mov.b32 	%r144, %f274;
	shfl.sync.down.b32	%r145|%p35, %r144, 1, 31, -1;
	mov.b32 	%f275, %r145;
	add.rn.f32 	%f24, %f274, %f275;
	@%p30 bra 	$L__BB0_28;
	st.shared.f32 	[%r29], %f24;
$L__BB0_28:
	setp.gt.u32 	%p36, %r213, 31;
	bar.sync 	0;
	@%p36 bra 	$L__BB0_32;
	mov.u32 	%r146, %ntid.x;
	add.s32 	%r147, %r146, 31;
	shr.u32 	%r148, %r147, 5;
	setp.ge.u32 	%p37, %r213, %r148;
	mov.f32 	%f479, 0f00000000;
	@%p37 bra 	$L__BB0_31;
	shl.b32 	%r149, %r213, 2;
	add.s32 	%r151, %r87, %r149;
	ld.shared.f32 	%f479, [%r151];
$L__BB0_31:
	mov.b32 	%r152, %f479;
	shfl.sync.down.b32	%r153|%p38, %r152, 16, 31, -1;
	mov.b32 	%f277, %r153;
	add.rn.f32 	%f278, %f479, %f277;
	mov.b32 	%r154, %f278;
	shfl.sync.down.b32	%r155|%p39, %r154, 8, 31, -1;
	mov.b32 	%f279, %r155;
	add.rn.f32 	%f280, %f278, %f279;
	mov.b32 	%r156, %f280;
	shfl.sync.down.b32	%r157|%p40, %r156, 4, 31, -1;
	mov.b32 	%f281, %r157;
	add.rn.f32 	%f282, %f280, %f281;
	mov.b32 	%r158, %f282;
	shfl.sync.down.b32	%r159|%p41, %r158, 2, 31, -1;
	mov.b32 	%f283, %r159;
	add.rn.f32 	%f284, %f282, %f283;
	mov.b32 	%r160, %f284;
	shfl.sync.down.b32	%r161|%p42, %r160, 1, 31, -1;
	mov.b32 	%f285, %r161;
	add.rn.f32 	%f286, %f284, %f285;
	st.shared.f32 	[s_mem], %f286;
$L__BB0_32:
	add.s64 	%rd10, %rd2, %rd15;
	setp.ge.s32 	%p43, %r213, %r4;
	bar.sync 	0;
	ld.shared.f32 	%f287, [s_mem];
	// begin inline asm
	{ cvt.rn.f16x2.f32 %r162, %f287, %f287; }

	// end inline asm
	// begin inline asm
	{.reg.b16         hl, hu;         
 .reg.b32         fl, fu;         
  mov.b32         {hl, hu}, %r162;   
  cvt.f32.f16     fl, hl;         
  cvt.f32.f16     fu, hu;         
  rcp.approx.ftz.f32   fl, fl;     
  rcp.approx.ftz.f32   fu, fu;     
  cvt.rn.f16.f32      hl, fl;     
  cvt.rn.f16.f32      hu, fu;     
  mov.b32         %r163, {hl, hu};   
}
	// end inline asm
	// begin inline asm
	{.reg .f16 low,high;
  mov.b32 {low,high},%r163;
  cvt.f32.f16 %f289, low;}

	// end inline asm
	@%p43 bra 	$L__BB0_38;
	mov.u32 	%r43, %ntid.x;
	add.s32 	%r44, %r213, %r43;
	max.u32 	%r166, %r4, %r44;
	setp.lt.u32 	%p44, %r44, %r4;
	selp.u32 	%r167, 1, 0, %p44;
	add.s32 	%r168, %r44, %r167;
	sub.s32 	%r169, %r166, %r168;
	div.u32 	%r170, %r169, %r43;
	add.s32 	%r45, %r170, %r167;
	and.b32  	%r171, %r45, 1;
	setp.eq.b32 	%p45, %r171, 1;
	@%p45 bra 	$L__BB0_35;
	ld.global.nc.v4.f32 	{%f290, %f291, %f292, %f293}, [%rd9];
	sub.rn.f32 	%f294, %f290, %f14;
	fma.rn.f32 	%f295, %f294, 0f3BBB989D, 0f3F000000;
	cvt.sat.f32.f32 	%f296, %f295;
	mov.f32 	%f297, 0f4B400001;
	mov.f32 	%f298, 0f437C0000;
	fma.rm.f32 	%f299, %f296, %f298, %f297;
	add.f32 	%f300, %f299, 0fCB40007F;
	neg.f32 	%f301, %f300;
	fma.rn.f32 	%f302, %f294, 0f3FB8AA3B, %f301;
	fma.rn.f32 	%f303, %f294, 0f32A57060, %f302;
	mov.b32 	%r172, %f299;
	shl.b32 	%r173, %r172, 23;
	mov.b32 	%f304, %r173;
	ex2.approx.ftz.f32 	%f305, %f303;
	mul.f32 	%f306, %f305, %f304;
	mul.rn.f32 	%f307, %f306, %f289;
	sub.rn.f32 	%f308, %f291, %f14;
	fma.rn.f32 	%f309, %f308, 0f3BBB989D, 0f3F000000;
	cvt.sat.f32.f32 	%f310, %f309;
	fma.rm.f32 	%f311, %f310, %f298, %f297;
	add.f32 	%f312, %f311, 0fCB40007F;
	neg.f32 	%f313, %f312;
	fma.rn.f32 	%f314, %f308, 0f3FB8AA3B, %f313;
	fma.rn.f32 	%f315, %f308, 0f32A57060, %f314;
	mov.b32 	%r174, %f311;
	shl.b32 	%r175, %r174, 23;
	mov.b32 	%f316, %r175;
	ex2.approx.ftz.f32 	%f317, %f315;
	mul.f32 	%f318, %f317, %f316;
	mul.rn.f32 	%f319, %f318, %f289;
	sub.rn.f32 	%f320, %f292, %f14;
	fma.rn.f32 	%f321, %f320, 0f3BBB989D, 0f3F000000;
	cvt.sat.f32.f32 	%f322, %f321;
	fma.rm.f32 	%f323, %f322, %f298, %f297;
	add.f32 	%f324, %f323, 0fCB40007F;
	neg.f32 	%f325, %f324;
	fma.rn.f32 	%f326, %f320, 0f3FB8AA3B, %f325;
	fma.rn.f32 	%f327, %f320, 0f32A57060, %f326;
	mov.b32 	%r176, %f323;
	shl.b32 	%r177, %r176, 23;
	mov.b32 	%f328, %r177;
	ex2.approx.ftz.f32 	%f329, %f327;
	mul.f32 	%f330, %f329, %f328;
	mul.rn.f32 	%f331, %f330, %f289;
	sub.rn.f32 	%f332, %f293, %f14;
	fma.rn.f32 	%f333, %f332, 0f3BBB989D, 0f3F000000;
	cvt.sat.f32.f32 	%f334, %f333;
	fma.rm.f32 	%f335, %f334, %f298, %f297;
	add.f32 	%f336, %f335, 0fCB40007F;
	neg.f32 	%f337, %f336;
	fma.rn.f32 	%f338, %f332, 0f3FB8AA3B, %f337;
	fma.rn.f32 	%f339, %f332, 0f32A57060, %f338;
	mov.b32 	%r178, %f335;
	shl.b32 	%r179, %r178, 23;
	mov.b32 	%f340, %r179;
	ex2.approx.ftz.f32 	%f341, %f339;
	mul.f32 	%f342, %f341, %f340;
	mul.rn.f32 	%f343, %f342, %f289;
	add.s64 	%rd38, %rd10, %rd29;
	st.global.v4.f32 	[%rd38], {%f307, %f319, %f331, %f343};
	mov.u32 	%r213, %r44;
$L__BB0_35:
	setp.eq.s32 	%p46, %r45, 0;
	@%p46 bra 	$L__BB0_38;
	add.s32 	%r212, %r43, %r213;
	shl.b32 	%r48, %r43, 1;
$L__BB0_37:
	mul.wide.u32 	%rd39, %r213, 16;
	add.s64 	%rd40, %rd4, %rd39;
	ld.global.nc.v4.f32 	{%f344, %f345, %f346, %f347}, [%rd40];
	sub.rn.f32 	%f348, %f344, %f14;
	fma.rn.f32 	%f349, %f348, 0f3BBB989D, 0f3F000000;
	cvt.sat.f32.f32 	%f350, %f349;
	mov.f32 	%f351, 0f4B400001;
	mov.f32 	%f352, 0f437C0000;
	fma.rm.f32 	%f353, %f350, %f352, %f351;
	add.f32 	%f354, %f353, 0fCB40007F;
	neg.f32 	%f355, %f354;
	fma.rn.f32 	%f356, %f348, 0f3FB8AA3B, %f355;
	fma.rn.f32 	%f357, %f348, 0f32A57060, %f356;
	mov.b32 	%r180, %f353;
	shl.b32 	%r181, %r180, 23;
	mov.b32 	%f358, %r181;
	ex2.approx.ftz.f32 	%f359, %f357;
	mul.f32 	%f360, %f359, %f358;
	mul.rn.f32 	%f361, %f360, %f289;
	sub.rn.f32 	%f362, %f345, %f14;
	fma.rn.f32 	%f363, %f362, 0f3BBB989D, 0f3F000000;
	cvt.sat.f32.f32 	%f364, %f363;
	fma.rm.f32 	%f365, %f364, %f352, %f351;
	add.f32 	%f366, %f365, 0fCB40007F;
	neg.f32 	%f367, %f366;
	fma.rn.f32 	%f368, %f362, 0f3FB8AA3B, %f367;
	fma.rn.f32 	%f369, %f362, 0f32A57060, %f368;
	mov.b32 	%r182, %f365;
	shl.b32 	%r183, %r182, 23;
	mov.b32 	%f370, %r183;
	ex2.approx.ftz.f32 	%f371, %f369;
	mul.f32 	%f372, %f371, %f370;
	mul.rn.f32 	%f373, %f372, %f289;
	sub.rn.f32 	%f374, %f346, %f14;
	fma.rn.f32 	%f375, %f374, 0f3BBB989D, 0f3F000000;
	cvt.sat.f32.f32 	%f376, %f375;
	fma.rm.f32 	%f377, %f376, %f352, %f351;
	add.f32 	%f378, %f377, 0fCB40007F;
	neg.f32 	%f379, %f378;
	fma.rn.f32 	%f380, %f374, 0f3FB8AA3B, %f379;
	fma.rn.f32 	%f381, %f374, 0f32A57060, %f380;
	mov.b32 	%r184, %f377;
	shl.b32 	%r185, %r184, 23;
	mov.b32 	%f382, %r185;
	ex2.approx.ftz.f32 	%f383, %f381;
	mul.f32 	%f384, %f383, %f382;
	mul.rn.f32 	%f385, %f384, %f289;
	sub.rn.f32 	%f386, %f347, %f14;
	fma.rn.f32 	%f387, %f386, 0f3BBB989D, 0f3F000000;
	cvt.sat.f32.f32 	%f388, %f387;
	fma.rm.f32 	%f389, %f388, %f352, %f351;
	add.f32 	%f390, %f389, 0fCB40007F;
	neg.f32 	%f391, %f390;
	fma.rn.f32 	%f392, %f386, 0f3FB8AA3B, %f391;
	fma.rn.f32 	%f393, %f386, 0f32A57060, %f392;
	mov.b32 	%r186, %f389;
	shl.b32 	%r187, %r186, 23;
	mov.b32 	%f394, %r187;
	ex2.approx.ftz.f32 	%f395, %f393;
	mul.f32 	%f396, %f395, %f394;
	mul.rn.f32 	%f397, %f396, %f289;
	add.s64 	%rd41, %rd10, %rd39;
	st.global.v4.f32 	[%rd41], {%f361, %f373, %f385, %f397};
	add.s32 	%r188, %r213, %r43;
	mul.wide.u32 	%rd42, %r212, 16;
	add.s64 	%rd43, %rd4, %rd42;
	ld.global.nc.v4.f32 	{%f398, %f399, %f400, %f401}, [%rd43];
	sub.rn.f32 	%f402, %f398, %f14;
	fma.rn.f32 	%f403, %f402, 0f3BBB989D, 0f3F000000;
	cvt.sat.f32.f32 	%f404, %f403;
	fma.rm.f32 	%f405, %f404, %f352, %f351;
	add.f32 	%f406, %f405, 0fCB40007F;
	neg.f32 	%f407, %f406;
	fma.rn.f32 	%f408, %f402, 0f3FB8AA3B, %f407;
	fma.rn.f32 	%f409, %f402, 0f32A57060, %f408;
	mov.b32 	%r189, %f405;
	shl.b32 	%r190, %r189, 23;
	mov.b32 	%f410, %r190;
	ex2.approx.ftz.f32 	%f411, %f409;
	mul.f32 	%f412, %f411, %f410;
	mul.rn.f32 	%f413, %f412, %f289;
	sub.rn.f32 	%f414, %f399, %f14;
	fma.rn.f32 	%f415, %f414, 0f3BBB989D, 0f3F000000;
	cvt.sat.f32.f32 	%f416, %f415;
	fma.rm.f32 	%f417, %f416, %f352, %f351;
	add.f32 	%f418, %f417, 0fCB40007F;
	neg.f32 	%f419, %f418;
	fma.rn.f32 	%f420, %f414, 0f3FB8AA3B, %f419;
	fma.rn.f32 	%f421, %f414, 0f32A57060, %f420;
	mov.b32 	%r191, %f417;
	shl.b32 	%r192, %r191, 23;
	mov.b32 	%f422, %r192;
	ex2.approx.ftz.f32 	%f423, %f421;
	mul.f32 	%f424, %f423, %f422;
	mul.rn.f32 	%f425, %f424, %f289;
	sub.rn.f32 	%f426, %f400, %f14;
	fma.rn.f32 	%f427, %f426, 0f3BBB989D, 0f3F000000;
	cvt.sat.f32.f32 	%f428, %f427;
	fma.rm.f32 	%f429, %f428, %f352, %f351;
	add.f32 	%f430, %f429, 0fCB40007F;
	neg.f32 	%f431, %f430;
	fma.rn.f32 	%f432, %f426, 0f3FB8AA3B, %f431;
	fma.rn.f32 	%f433, %f426, 0f32A57060, %f432;
	mov.b32 	%r193, %f429;
	shl.b32 	%r194, %r193, 23;
	mov.b32 	%f434, %r194;
	ex2.approx.ftz.f32 	%f435, %f433;
	mul.f32 	%f436, %f435, %f434;
	mul.rn.f32 	%f437, %f436, %f289;
	sub.rn.f32 	%f438, %f401, %f14;
	fma.rn.f32 	%f439, %f438, 0f3BBB989D, 0f3F000000;
	cvt.sat.f32.f32 	%f440, %f439;
	fma.rm.f32 	%f441, %f440, %f352, %f351;
	add.f32 	%f442, %f441, 0fCB40007F;
	neg.f32 	%f443, %f442;
	fma.rn.f32 	%f444, %f438, 0f3FB8AA3B, %f443;
	fma.rn.f32 	%f445, %f438, 0f32A57060, %f444;
	mov.b32 	%r195, %f441;
	shl.b32 	%r196, %r195, 23;
	mov.b32 	%f446, %r196;
	ex2.approx.ftz.f32 	%f447, %f445;
	mul.f32 	%f448, %f447, %f446;
	mul.rn.f32 	%f449, %f448, %f289;
	add.s64 	%rd44, %rd10, %rd42;
	st.global.v4.f32 	[%rd44], {%f413, %f425, %f437, %f449};
	add.s32 	%r213, %r188, %r43;
	add.s32 	%r212, %r212, %r48;
	setp.lt.s32 	%p47, %r213, %r4;
	@%p47 bra 	$L__BB0_37;
$L__BB0_38:
	setp.ge.s32 	%p48, %r214, %r56;
	@%p48 bra 	$L__BB0_41;
	mov.u32 	%r49, %ntid.x;
$L__BB0_40:
	mul.wide.s32 	%rd45, %r214, 4;
	add.s64 	%rd46, %rd4, %rd45;
	ld.global.nc.f32 	%f450, [%rd46];
	sub.rn.f32 	%f451, %f450, %f14;
	fma.rn.f32 	%f452, %f451, 0f3BBB989D, 0f3F000000;
	cvt.sat.f32.f32 	%f453, %f452;
	mov.f32 	%f454, 0f4B400001;
	mov.f32 	%f455, 0f437C0000;
	fma.rm.f32 	%f456, %f453, %f455, %f454;
	add.f32 	%f457, %f456, 0fCB40007F;
	neg.f32 	%f458, %f457;
	fma.rn.f32 	%f459, %f451, 0f3FB8AA3B, %f458;
	fma.rn.f32 	%f460, %f451, 0f32A57060, %f459;
	mov.b32 	%r197, %f456;
	shl.b32 	%r198, %r197, 23;
	mov.b32 	%f461, %r198;
	ex2.approx.ftz.f32 	%f462, %f460;
	mul.f32 	%f463, %f462, %f461;
	mul.rn.f32 	%f464, %f463, %f289;
	add.s64 	%rd47, %rd10, %rd45;
	st.global.f32 	[%rd47], %f464;
	add.s32 	%r214, %r214, %r49;
	setp.lt.s32 	%p49, %r214, %r56;
	@%p49 bra 	$L__BB0_40;
$L__BB0_41:
	ret;

}


// ===== COMPILED SASS (sm_100) =====

	.target	sm_100

	.elftype	@"ET_EXEC"


//--------------------- .note.nv.tkinfo           --------------------------
	.section	.note.nv.tkinfo,"",@"SHT_NOTE"
	.sectionflags	@"SHF_NOTE_NV_TKINFO"
	.tkinfo
        /*0018*/ 	.word	0x00000002
        /*0030*/ 	.string	""
        /*0030*/ 	.string	"ptxas"
        /*0030*/ 	.string	"Cuda compilation tools, release 13.0, V13.0.88"
        /*0030*/ 	.string	"Build cuda_13.0.r13.0/compiler.36424714_0"
        /*0030*/ 	.string	"-arch sm_100 -m 64 "



//--------------------- .note.nv.cuinfo           --------------------------
	.section	.note.nv.cuinfo,"",@"SHT_NOTE"
	.sectionflags	@"SHF_NOTE_NV_CUINFO"
        /*0018*/ 	.short	0x0002
        /*001a*/ 	.short	0x0064
        /*001c*/ 	.short	0x0082
	.zero		2


//--------------------- .nv.info                  --------------------------
	.section	.nv.info,"",@"SHT_CUDA_INFO"
	.align	4


	//----- nvinfo : EIATTR_REGCOUNT
	.align		4
        /*0000*/ 	.byte	0x04, 0x2f
        /*0002*/ 	.short	(.L_1 - .L_0)
	.align		4
.L_0:
        /*0004*/ 	.word	index@(_Z23softmax_kernel_fp32_optPKfPfii)
        /*0008*/ 	.word	0x00000020


	//----- nvinfo : EIATTR_FRAME_SIZE
	.align		4
.L_1:
        /*000c*/ 	.byte	0x04, 0x11
        /*000e*/ 	.short	(.L_3 - .L_2)
	.align		4
.L_2:
        /*0010*/ 	.word	index@(_Z23softmax_kernel_fp32_optPKfPfii)
        /*0014*/ 	.word	0x00000000


	//----- nvinfo : EIATTR_MIN_STACK_SIZE
	.align		4
.L_3:
        /*0018*/ 	.byte	0x04, 0x12
        /*001a*/ 	.short	(.L_5 - .L_4)
	.align		4
.L_4:
        /*001c*/ 	.word	index@(_Z23softmax_kernel_fp32_optPKfPfii)
        /*0020*/ 	.word	0x00000000
.L_5:


//--------------------- .nv.compat                --------------------------
	.section	.nv.compat,"",@"SHT_CUDA_COMPAT_INFO"
	.align	4
        /*0000*/ 	.byte	0x02, 0x09, 0x00, 0x00, 0x02, 0x02, 0x01, 0x00, 0x02, 0x05, 0x05, 0x00, 0x03, 0x07, 0x01, 0x01
        /*0010*/ 	.byte	0x02, 0x03, 0x00, 0x00, 0x02, 0x06, 0x01, 0x00, 0x04, 0x0b, 0x08, 0x00, 0x09, 0x00, 0x00, 0x00
        /*0020*/ 	.byte	0x00, 0x00, 0x00, 0x00


//--------------------- .nv.info._Z23softmax_kernel_fp32_optPKfPfii --------------------------
	.section	.nv.info._Z23softmax_kernel_fp32_optPKfPfii,"",@"SHT_CUDA_INFO"
	.sectionflags	@""
	.align	4


	//----- nvinfo : EIATTR_CUDA_API_VERSION
	.align		4
        /*0000*/ 	.byte	0x04, 0x37
        /*0002*/ 	.short	(.L_7 - .L_6)
.L_6:
        /*0004*/ 	.word	0x00000082


	//----- nvinfo : EIATTR_KPARAM_INFO
	.align		4
.L_7:
        /*0008*/ 	.byte	0x04, 0x17
        /*000a*/ 	.short	(.L_9 - .L_8)
.L_8:
        /*000c*/ 	.word	0x00000000
        /*0010*/ 	.short	0x0003
        /*0012*/ 	.short	0x0014
        /*0014*/ 	.byte	0x00, 0xf0, 0x11, 0x00


	//----- nvinfo : EIATTR_KPARAM_INFO
	.align		4
.L_9:
        /*0018*/ 	.byte	0x04, 0x17
        /*001a*/ 	.short	(.L_11 - .L_10)
.L_10:
        /*001c*/ 	.word	0x00000000
        /*0020*/ 	.short	0x0002
        /*0022*/ 	.short	0x0010
        /*0024*/ 	.byte	0x00, 0xf0, 0x11, 0x00


	//----- nvinfo : EIATTR_KPARAM_INFO
	.align		4
.L_11:
        /*0028*/ 	.byte	0x04, 0x17
        /*002a*/ 	.short	(.L_13 - .L_12)
.L_12:
        /*002c*/ 	.word	0x00000000
        /*0030*/ 	.short	0x0001
        /*0032*/ 	.short	0x0008
        /*0034*/ 	.byte	0x00, 0xf5, 0x21, 0x00


	//----- nvinfo : EIATTR_KPARAM_INFO
	.align		4
.L_13:
        /*0038*/ 	.byte	0x04, 0x17
        /*003a*/ 	.short	(.L_15 - .L_14)
.L_14:
        /*003c*/ 	.word	0x00000000
        /*0040*/ 	.short	0x0000
        /*0042*/ 	.short	0x0000
        /*0044*/ 	.byte	0x00, 0xf5, 0x21, 0x00


	//----- nvinfo : EIATTR_SPARSE_MMA_MASK
	.align		4
.L_15:
        /*0048*/ 	.byte	0x03, 0x50
        /*004a*/ 	.short	0x0000


	//----- nvinfo : EIATTR_MAXREG_COUNT
	.align		4
        /*004c*/ 	.byte	0x03, 0x1b
        /*004e*/ 	.short	0x00ff


	//----- nvinfo : EIATTR_NUM_BARRIERS
	.align		4
        /*0050*/ 	.byte	0x02, 0x4c
        /*0052*/ 	.byte	0x01
	.zero		1


	//----- nvinfo : EIATTR_MERCURY_ISA_VERSION
	.align		4
        /*0054*/ 	.byte	0x03, 0x5f
        /*0056*/ 	.short	0x0101


	//----- nvinfo : EIATTR_COOP_GROUP_MASK_REGIDS
	.align		4
        /*0058*/ 	.byte	0x04, 0x29
        /*005a*/ 	.short	(.L_17 - .L_16)


	//   ....[0]....
.L_16:
        /*005c*/ 	.word	0xffffffff


	//   ....[1]....
        /*0060*/ 	.word	0xffffffff


	//   ....[2]....
        /*0064*/ 	.word	0xffffffff


	//   ....[3]....
        /*0068*/ 	.word	0xffffffff


	//   ....[4]....
        /*006c*/ 	.word	0xffffffff


	//   ....[5]....
        /*0070*/ 	.word	0xffffffff


	//   ....[6]....
        /*0074*/ 	.word	0xffffffff


	//   ....[7]....
        /*0078*/ 	.word	0xffffffff


	//   ....[8]....
        /*007c*/ 	.word	0xffffffff


	//   ....[9]....
        /*0080*/ 	.word	0xffffffff


	//   ....[10]....
        /*0084*/ 	.word	0xffffffff


	//   ....[11]....
        /*0088*/ 	.word	0xffffffff


	//   ....[12]....
        /*008c*/ 	.word	0xffffffff


	//   ....[13]....
        /*0090*/ 	.word	0xffffffff


	//   ....[14]....
        /*0094*/ 	.word	0xffffffff


	//   ....[15]....
        /*0098*/ 	.word	0xffffffff


	//   ....[16]....
        /*009c*/ 	.word	0xffffffff


	//   ....[17]....
        /*00a0*/ 	.word	0xffffffff


	//   ....[18]....
        /*00a4*/ 	.word	0xffffffff


	//   ....[19]....
        /*00a8*/ 	.word	0xffffffff


	//   ....[20]....
        /*00ac*/ 	.word	0x0500000e


	//   ....[21]....
        /*00b0*/ 	.word	0x0500000e


	//   ....[22]....
        /*00b4*/ 	.word	0x0500000e


	//   ....[23]....
        /*00b8*/ 	.word	0x0500000e


	//   ....[24]....
        /*00bc*/ 	.word	0x0500000e


	//   ....[25]....
        /*00c0*/ 	.word	0x0500000e


	//   ....[26]....
        /*00c4*/ 	.word	0x0500000e


	//   ....[27]....
        /*00c8*/ 	.word	0x0500000e


	//   ....[28]....
        /*00cc*/ 	.word	0x0500000e


	//   ....[29]....
        /*00d0*/ 	.word	0x0500000e


	//----- nvinfo : EIATTR_COOP_GROUP_INSTR_OFFSETS
	.align		4
.L_17:
        /*00d4*/ 	.byte	0x04, 0x28
        /*00d6*/ 	.short	(.L_19 - .L_18)


	//   ....[0]....
.L_18:
        /*00d8*/ 	.word	0x00000750


	//   ....[1]....
        /*00dc*/ 	.word	0x000007c0


	//   ....[2]....
        /*00e0*/ 	.word	0x000007e0


	//   ....[3]....
        /*00e4*/ 	.word	0x00000800


	//   ....[4]....
        /*00e8*/ 	.word	0x00000830


	//   ....[5]....
        /*00ec*/ 	.word	0x00000910


	//   ....[6]....
        /*00f0*/ 	.word	0x00000930


	//   ....[7]....
        /*00f4*/ 	.word	0x00000950


	//   ....[8]....
        /*00f8*/ 	.word	0x00000970


	//   ....[9]....
        /*00fc*/ 	.word	0x00000990


	//   ....[10]....
        /*0100*/ 	.word	0x00001650


	//   ....[11]....
        /*0104*/ 	.word	0x00001670


	//   ....[12]....
        /*0108*/ 	.word	0x00001690


	//   ....[13]....
        /*010c*/ 	.word	0x000016b0


	//   ....[14]....
        /*0110*/ 	.word	0x000016d0


	//   ....[15]....
        /*0114*/ 	.word	0x000017c0


	//   ....[16]....
        /*0118*/ 	.word	0x000017e0


	//   ....[17]....
        /*011c*/ 	.word	0x00001800


	//   ....[18]....
        /*0120*/ 	.word	0x00001820


	//   ....[19]....
        /*0124*/ 	.word	0x00001840


	//   ....[20]....
        /*0128*/ 	.word	0x000025f0


	//   ....[21]....
        /*012c*/ 	.word	0x00002660


	//   ....[22]....
        /*0130*/ 	.word	0x000026d0


	//   ....[23]....
        /*0134*/ 	.word	0x00002740


	//   ....[24]....
        /*0138*/ 	.word	0x000027b0


	//   ....[25]....
        /*013c*/ 	.word	0x00002830


	//   ....[26]....
        /*0140*/ 	.word	0x000028a0


	//   ....[27]....
        /*0144*/ 	.word	0x00002910


	//   ....[28]....
        /*0148*/ 	.word	0x00002980


	//   ....[29]....
        /*014c*/ 	.word	0x000029f0


	//----- nvinfo : EIATTR_VRC_CTA_INIT_COUNT
	.align		4
.L_19:
        /*0150*/ 	.byte	0x02, 0x4a
	.zero		1
	.zero		1


	//----- nvinfo : EIATTR_EXIT_INSTR_OFFSETS
	.align		4
        /*0154*/ 	.byte	0x04, 0x1c
        /*0156*/ 	.short	(.L_21 - .L_20)


	//   ....[0]....
.L_20:
        /*0158*/ 	.word	0x00000040


	//   ....[1]....
        /*015c*/ 	.word	0x00002440


	//   ....[2]....
        /*0160*/ 	.word	0x00002590


	//----- nvinfo : EIATTR_CRS_STACK_SIZE
	.align		4
.L_21:
        /*0164*/ 	.byte	0x04, 0x1e
        /*0166*/ 	.short	(.L_23 - .L_22)
.L_22:
        /*0168*/ 	.word	0x00000000


	//----- nvinfo : EIATTR_CBANK_PARAM_SIZE
	.align		4
.L_23:
        /*016c*/ 	.byte	0x03, 0x19
        /*016e*/ 	.short	0x0018


	//----- nvinfo : EIATTR_PARAM_CBANK
	.align		4
        /*0170*/ 	.byte	0x04, 0x0a
        /*0172*/ 	.short	(.L_25 - .L_24)
	.align		4
.L_24:
        /*0174*/ 	.word	index@(.nv.constant0._Z23softmax_kernel_fp32_optPKfPfii)
        /*0178*/ 	.short	0x0380
        /*017a*/ 	.short	0x0018


	//----- nvinfo : EIATTR_SW_WAR
	.align		4
.L_25:
        /*017c*/ 	.byte	0x04, 0x36
        /*017e*/ 	.short	(.L_27 - .L_26)
.L_26:
        /*0180*/ 	.word	0x00000008
.L_27:


//--------------------- .nv.callgraph             --------------------------
	.section	.nv.callgraph,"",@"SHT_CUDA_CALLGRAPH"
	.align	4
	.sectionentsize	8
	.align		4
        /*0000*/ 	.word	0x00000000
	.align		4
        /*0004*/ 	.word	0xffffffff
	.align		4
        /*0008*/ 	.word	0x00000000
	.align		4
        /*000c*/ 	.word	0xfffffffe
	.align		4
        /*0010*/ 	.word	0x00000000
	.align		4
        /*0014*/ 	.word	0xfffffffd
	.align		4
        /*0018*/ 	.word	0x00000000
	.align		4
        /*001c*/ 	.word	0xfffffffc


//--------------------- .text._Z23softmax_kernel_fp32_optPKfPfii --------------------------
	.section	.text._Z23softmax_kernel_fp32_optPKfPfii,"ax",@progbits
	.align	128
        .global         _Z23softmax_kernel_fp32_optPKfPfii
        .type           _Z23softmax_kernel_fp32_optPKfPfii,@function
        .size           _Z23softmax_kernel_fp32_optPKfPfii,(.L_x_40 - _Z23softmax_kernel_fp32_optPKfPfii)
        .other          _Z23softmax_kernel_fp32_optPKfPfii,@"STO_CUDA_ENTRY STV_DEFAULT"
_Z23softmax_kernel_fp32_optPKfPfii:
.text._Z23softmax_kernel_fp32_optPKfPfii:
[----:B------:R-:W-:Y:S08]  /*0000*/  LDC R1, c[0x0][0x37c] ;  /* 0x0000df00ff017b82 */ /* 0x000ff00000000800 */
[----:B------:R-:W0:Y:S08]  /*0010*/  S2UR UR4, SR_CTAID.X ;  /* 0x00000000000479c3 */ /* 0x000e300000002500 */
[----:B------:R-:W0:Y:S02]  /*0020*/  LDC R0, c[0x0][0x390] ;  /* 0x0000e400ff007b82 */ /* 0x000e240000000800 */
[----:B0-----:R-:W-:-:S13]  /*0030*/  ISETP.LE.AND P0, PT, R0, UR4, PT ;  /* 0x0000000400007c0c */ /* 0x001fda000bf03270 */
[----:B------:R-:W-:Y:S05]  /*0040*/  @P0 EXIT ;  /* 0x000000000000094d */ /* 0x000fea0003800000 */
[----:B------:R-:W0:Y:S01]  /*0050*/  LDC R0, c[0x0][0x394] ;  /* 0x0000e500ff007b82 */ /* 0x000e220000000800 */
[----:B------:R-:W1:Y:S01]  /*0060*/  S2R R3, SR_TID.X ;  /* 0x0000000000037919 */ /* 0x000e620000002100 */
[----:B------:R-:W2:Y:S01]  /*0070*/  LDCU.64 UR8, c[0x0][0x380] ;  /* 0x00007000ff0877ac */ /* 0x000ea20008000a00 */
[----:B------:R-:W-:Y:S01]  /*0080*/  BSSY.RECONVERGENT B0, `(.L_x_0) ;  /* 0x000005f000007945 */ /* 0x000fe20003800200 */
[----:B------:R-:W-:Y:S01]  /*0090*/  MOV R18, 0xfcf0bdc2 ;  /* 0xfcf0bdc200127802 */ /* 0x000fe20000000f00 */
[----:B------:R-:W3:Y:S01]  /*00a0*/  LDCU.64 UR6, c[0x0][0x358] ;  /* 0x00006b00ff0677ac */ /* 0x000ee20008000a00 */
[--C-:B0-----:R-:W-:Y:S01]  /*00b0*/  SHF.R.S32.HI R2, RZ, 0x1f, R0.reuse ;  /* 0x0000001fff027819 */ /* 0x101fe20000011400 */
[----:B------:R-:W-:Y:S01]  /*00c0*/  IMAD.WIDE.U32 R4, R0, UR4, RZ ;  /* 0x0000000400047c25 */ /* 0x000fe2000f8e00ff */
[----:B------:R-:W-:-:S03]  /*00d0*/  SHF.R.S32.HI R7, RZ, 0x1f, R0 ;  /* 0x0000001fff077819 */ /* 0x000fc60000011400 */
[----:B------:R-:W-:Y:S01]  /*00e0*/  IMAD R9, R2, UR4, RZ ;  /* 0x0000000402097c24 */ /* 0x000fe2000f8e02ff */
[----:B------:R-:W-:Y:S02]  /*00f0*/  LEA.HI R2, R7, R0, RZ, 0x2 ;  /* 0x0000000007027211 */ /* 0x000fe400078f10ff */
[C---:B------:R-:W-:Y:S02]  /*0100*/  SHF.L.U32 R26, R4.reuse, 0x2, RZ ;  /* 0x00000002041a7819 */ /* 0x040fe400000006ff */
[----:B------:R-:W-:Y:S02]  /*0110*/  SHF.R.S32.HI R2, RZ, 0x2, R2 ;  /* 0x00000002ff027819 */ /* 0x000fe40000011402 */
[----:B------:R-:W-:Y:S02]  /*0120*/  IADD3 R5, PT, PT, R5, R9, RZ ;  /* 0x0000000905057210 */ /* 0x000fe40007ffe0ff */
[----:B-1----:R-:W-:Y:S02]  /*0130*/  ISETP.GE.AND P0, PT, R3, R2, PT ;  /* 0x000000020300720c */ /* 0x002fe40003f06270 */
[----:B------:R-:W-:-:S02]  /*0140*/  SHF.L.U64.HI R27, R4, 0x2, R5 ;  /* 0x00000002041b7819 */ /* 0x000fc40000010205 */
[----:B--2---:R-:W-:Y:S02]  /*0150*/  IADD3 R20, P1, PT, R26, UR8, RZ ;  /* 0x000000081a147c10 */ /* 0x004fe4000ff3e0ff */
[----:B------:R-:W-:Y:S02]  /*0160*/  LOP3.LUT R22, R3, 0x1f, RZ, 0xc0, !PT ;  /* 0x0000001f03167812 */ /* 0x000fe400078ec0ff */
[----:B------:R-:W-:-:S05]  /*0170*/  IADD3.X R21, PT, PT, R27, UR9, RZ, P1, !PT ;  /* 0x000000091b157c10 */ /* 0x000fca0008ffe4ff */
[----:B---3--:R-:W-:Y:S05]  /*0180*/  @P0 BRA `(.L_x_1) ;  /* 0x0000000400380947 */ /* 0x008fea0003800000 */
[----:B------:R-:W0:Y:S01]  /*0190*/  LDC R24, c[0x0][0x360] ;  /* 0x0000d800ff187b82 */ /* 0x000e220000000800 */
[----:B------:R-:W-:Y:S01]  /*01a0*/  BSSY.RECONVERGENT B1, `(.L_x_2) ;  /* 0x0000031000017945 */ /* 0x000fe20003800200 */
[----:B------:R-:W-:Y:S02]  /*01b0*/  MOV R18, 0xfcf0bdc2 ;  /* 0xfcf0bdc200127802 */ /* 0x000fe40000000f00 */
[----:B------:R-:W-:Y:S01]  /*01c0*/  MOV R23, R3 ;  /* 0x0000000300177202 */ /* 0x000fe20000000f00 */
[----:B0-----:R-:W0:Y:S01]  /*01d0*/  I2F.U32.RP R9, R24 ;  /* 0x0000001800097306 */ /* 0x001e220000209000 */
[----:B------:R-:W-:Y:S02]  /*01e0*/  IADD3 R7, PT, PT, R3, R24, RZ ;  /* 0x0000001803077210 */ /* 0x000fe40007ffe0ff */
[----:B------:R-:W-:Y:S02]  /*01f0*/  ISETP.NE.U32.AND P2, PT, R24, RZ, PT ;  /* 0x000000ff1800720c */ /* 0x000fe40003f45070 */
[----:B------:R-:W-:-:S02]  /*0200*/  ISETP.GE.U32.AND P0, PT, R7, R2, PT ;  /* 0x000000020700720c */ /* 0x000fc40003f06070 */
[----:B------:R-:W-:Y:S02]  /*0210*/  VIMNMX.U32 R6, PT, PT, R2, R7, !PT ;  /* 0x0000000702067248 */ /* 0x000fe40007fe0000 */
[----:B------:R-:W-:-:S04]  /*0220*/  SEL R8, RZ, 0x1, P0 ;  /* 0x00000001ff087807 */ /* 0x000fc80000000000 */
[----:B------:R-:W-:Y:S01]  /*0230*/  IADD3 R7, PT, PT, R6, -R7, -R8 ;  /* 0x8000000706077210 */ /* 0x000fe20007ffe808 */
[----:B0-----:R-:W0:Y:S02]  /*0240*/  MUFU.RCP R9, R9 ;  /* 0x0000000900097308 */ /* 0x001e240000001000 */
[----:B0-----:R-:W-:-:S06]  /*0250*/  IADD3 R4, PT, PT, R9, 0xffffffe, RZ ;  /* 0x0ffffffe09047810 */ /* 0x001fcc0007ffe0ff */
[----:B------:R0:W1:Y:S02]  /*0260*/  F2I.FTZ.U32.TRUNC.NTZ R5, R4 ;  /* 0x0000000400057305 */ /* 0x000064000021f000 */
[----:B0-----:R-:W-:Y:S01]  /*0270*/  HFMA2 R4, -RZ, RZ, 0, 0 ;  /* 0x00000000ff047431 */ /* 0x001fe200000001ff */
[----:B-1----:R-:W-:-:S05]  /*0280*/  IADD3 R11, PT, PT, RZ, -R5, RZ ;  /* 0x80000005ff0b7210 */ /* 0x002fca0007ffe0ff */
[----:B------:R-:W-:-:S04]  /*0290*/  IMAD R11, R11, R24, RZ ;  /* 0x000000180b0b7224 */ /* 0x000fc800078e02ff */
[----:B------:R-:W-:-:S06]  /*02a0*/  IMAD.HI.U32 R10, R5, R11, R4 ;  /* 0x0000000b050a7227 */ /* 0x000fcc00078e0004 */
[----:B------:R-:W-:-:S05]  /*02b0*/  IMAD.HI.U32 R5, R10, R7, RZ ;  /* 0x000000070a057227 */ /* 0x000fca00078e00ff */
[----:B------:R-:W-:-:S05]  /*02c0*/  IADD3 R4, PT, PT, -R5, RZ, RZ ;  /* 0x000000ff05047210 */ /* 0x000fca0007ffe1ff */
[----:B------:R-:W-:-:S05]  /*02d0*/  IMAD R7, R24, R4, R7 ;  /* 0x0000000418077224 */ /* 0x000fca00078e0207 */
[----:B------:R-:W-:-:S13]  /*02e0*/  ISETP.GE.U32.AND P0, PT, R7, R24, PT ;  /* 0x000000180700720c */ /* 0x000fda0003f06070 */
[-C--:B------:R-:W-:Y:S02]  /*02f0*/  @P0 IADD3 R7, PT, PT, R7, -R24.reuse, RZ ;  /* 0x8000001807070210 */ /* 0x080fe40007ffe0ff */
[----:B------:R-:W-:Y:S02]  /*0300*/  @P0 IADD3 R5, PT, PT, R5, 0x1, RZ ;  /* 0x0000000105050810 */ /* 0x000fe40007ffe0ff */
[----:B------:R-:W-:-:S13]  /*0310*/  ISETP.GE.U32.AND P1, PT, R7, R24, PT ;  /* 0x000000180700720c */ /* 0x000fda0003f26070 */
[----:B------:R-:W-:Y:S02]  /*0320*/  @P1 IADD3 R5, PT, PT, R5, 0x1, RZ ;  /* 0x0000000105051810 */ /* 0x000fe40007ffe0ff */
[----:B------:R-:W-:-:S04]  /*0330*/  @!P2 LOP3.LUT R5, RZ, R24, RZ, 0x33, !PT ;  /* 0x00000018ff05a212 */ /* 0x000fc800078e33ff */
[----:B------:R-:W-:-:S04]  /*0340*/  IADD3 R6, PT, PT, R8, R5, RZ ;  /* 0x0000000508067210 */ /* 0x000fc80007ffe0ff */
[C---:B------:R-:W-:Y:S02]  /*0350*/  LOP3.LUT R4, R6.reuse, 0x3, RZ, 0xc0, !PT ;  /* 0x0000000306047812 */ /* 0x040fe400078ec0ff */
[----:B------:R-:W-:Y:S02]  /*0360*/  ISETP.GE.U32.AND P1, PT, R6, 0x3, PT ;  /* 0x000000030600780c */ /* 0x000fe40003f26070 */
[----:B------:R-:W-:-:S13]  /*0370*/  ISETP.NE.AND P0, PT, R4, 0x3, PT ;  /* 0x000000030400780c */ /* 0x000fda0003f05270 */
[----:B------:R-:W-:Y:S05]  /*0380*/  @!P0 BRA `(.L_x_3) ;  /* 0x0000000000488947 */ /* 0x000fea0003800000 */
[----:B------:R-:W-:Y:S01]  /*0390*/  IMAD.WIDE.U32 R4, R3, 0x10, R26 ;  /* 0x0000001003047825 */ /* 0x000fe200078e001a */
[----:B------:R-:W-:Y:S02]  /*03a0*/  IADD3 R6, PT, PT, R6, 0x1, RZ ;  /* 0x0000000106067810 */ /* 0x000fe40007ffe0ff */
[----:B------:R-:W-:Y:S02]  /*03b0*/  MOV R18, 0xfcf0bdc2 ;  /* 0xfcf0bdc200127802 */ /* 0x000fe40000000f00 */
[----:B------:R-:W-:Y:S02]  /*03c0*/  IADD3 R8, P0, PT, R4, UR8, RZ ;  /* 0x0000000804087c10 */ /* 0x000fe4000ff1e0ff */
[----:B------:R-:W-:Y:S02]  /*03d0*/  LOP3.LUT R6, R6, 0x3, RZ, 0xc0, !PT ;  /* 0x0000000306067812 */ /* 0x000fe400078ec0ff */
[----:B------:R-:W-:Y:S02]  /*03e0*/  IADD3.X R9, PT, PT, R5, UR9, RZ, P0, !PT ;  /* 0x0000000905097c10 */ /* 0x000fe400087fe4ff */
[----:B------:R-:W-:-:S02]  /*03f0*/  MOV R23, R3 ;  /* 0x0000000300177202 */ /* 0x000fc40000000f00 */
[----:B------:R-:W-:-:S07]  /*0400*/  IADD3 R12, PT, PT, -R6, RZ, RZ ;  /* 0x000000ff060c7210 */ /* 0x000fce0007ffe1ff */
.L_x_4:
[----:B------:R-:W-:Y:S02]  /*0410*/  MOV R10, R8 ;  /* 0x00000008000a7202 */ /* 0x000fe40000000f00 */
[----:B------:R-:W-:-:S05]  /*0420*/  MOV R11, R9 ;  /* 0x00000009000b7202 */ /* 0x000fca0000000f00 */
[----:B------:R-:W2:Y:S01]  /*0430*/  LDG.E.128.CONSTANT R4, desc[UR6][R10.64] ;  /* 0x000000060a047981 */ /* 0x000ea2000c1e9d00 */
[----:B------:R-:W-:Y:S01]  /*0440*/  IADD3 R12, PT, PT, R12, 0x1, RZ ;  /* 0x000000010c0c7810 */ /* 0x000fe20007ffe0ff */
[C---:B------:R-:W-:Y:S01]  /*0450*/  IMAD.WIDE.U32 R8, R24.reuse, 0x10, R10 ;  /* 0x0000001018087825 */ /* 0x040fe200078e000a */
[----:B------:R-:W-:Y:S02]  /*0460*/  IADD3 R23, PT, PT, R24, R23, RZ ;  /* 0x0000001718177210 */ /* 0x000fe40007ffe0ff */
[----:B------:R-:W-:Y:S02]  /*0470*/  ISETP.NE.AND P0, PT, R12, RZ, PT ;  /* 0x000000ff0c00720c */ /* 0x000fe40003f05270 */
[----:B--2---:R-:W-:-:S04]  /*0480*/  FMNMX3 R4, R18, R4, R5, !PT ;  /* 0x0000000412047276 */ /* 0x004fc80007800005 */
[----:B------:R-:W-:-:S07]  /*0490*/  FMNMX3 R18, R4, R6, R7, !PT ;  /* 0x0000000604127276 */ /* 0x000fce0007800007 */
[----:B------:R-:W-:Y:S05]  /*04a0*/  @P0 BRA `(.L_x_4) ;  /* 0xfffffffc00d80947 */ /* 0x000fea000383ffff */
.L_x_3:
[----:B------:R-:W-:Y:S05]  /*04b0*/  BSYNC.RECONVERGENT B1 ;  /* 0x0000000000017941 */ /* 0x000fea0003800200 */
.L_x_2:
[----:B------:R-:W-:Y:S05]  /*04c0*/  @!P1 BRA `(.L_x_1) ;  /* 0x0000000000689947 */ /* 0x000fea0003800000 */
[C---:B------:R-:W-:Y:S01]  /*04d0*/  LEA R25, R24.reuse, R23, 0x1 ;  /* 0x0000001718197211 */ /* 0x040fe200078e08ff */
[----:B------:R-:W-:Y:S01]  /*04e0*/  IMAD R29, R24, 0x3, R23 ;  /* 0x00000003181d7824 */ /* 0x000fe200078e0217 */
[----:B------:R-:W-:-:S07]  /*04f0*/  IADD3 R28, PT, PT, R23, R24, RZ ;  /* 0x00000018171c7210 */ /* 0x000fce0007ffe0ff */
.L_x_5:
[----:B------:R-:W-:-:S06]  /*0500*/  IMAD.WIDE.U32 R6, R23, 0x10, R20 ;  /* 0x0000001017067825 */ /* 0x000fcc00078e0014 */
[----:B------:R-:W2:Y:S01]  /*0510*/  LDG.E.128.CONSTANT R4, desc[UR6][R6.64] ;  /* 0x0000000606047981 */ /* 0x000ea2000c1e9d00 */
[----:B------:R-:W-:-:S04]  /*0520*/  IMAD.WIDE.U32 R8, R28, 0x10, R20 ;  /* 0x000000101c087825 */ /* 0x000fc800078e0014 */
[--C-:B------:R-:W-:Y:S02]  /*0530*/  IMAD.WIDE.U32 R12, R25, 0x10, R20.reuse ;  /* 0x00000010190c7825 */ /* 0x100fe400078e0014 */
[----:B------:R-:W3:Y:S02]  /*0540*/  LDG.E.128.CONSTANT R8, desc[UR6][R8.64] ;  /* 0x0000000608087981 */ /* 0x000ee4000c1e9d00 */
[----:B------:R-:W-:Y:S02]  /*0550*/  IMAD.WIDE.U32 R16, R29, 0x10, R20 ;  /* 0x000000101d107825 */ /* 0x000fe400078e0014 */
[----:B------:R-:W4:Y:S01]  /*0560*/  LDG.E.128.CONSTANT R12, desc[UR6][R12.64] ;  /* 0x000000060c0c7981 */ /* 0x000f22000c1e9d00 */
[----:B------:R-:W-:Y:S02]  /*0570*/  IADD3 R23, PT, PT, R24, R23, R24 ;  /* 0x0000001718177210 */ /* 0x000fe40007ffe018 */
[----:B--2---:R-:W-:Y:S02]  /*0580*/  FMNMX3 R4, R18, R4, R5, !PT ;  /* 0x0000000412047276 */ /* 0x004fe40007800005 */
[----:B------:R-:W2:Y:S02]  /*0590*/  LDG.E.128.CONSTANT R16, desc[UR6][R16.64] ;  /* 0x0000000610107981 */ /* 0x000ea4000c1e9d00 */
[----:B------:R-:W-:-:S02]  /*05a0*/  FMNMX3 R4, R4, R6, R7, !PT ;  /* 0x0000000604047276 */ /* 0x000fc40007800007 */
[----:B------:R-:W-:Y:S02]  /*05b0*/  IADD3 R23, PT, PT, R24, R23, R24 ;  /* 0x0000001718177210 */ /* 0x000fe40007ffe018 */
[----:B---3--:R-:W-:Y:S02]  /*05c0*/  FMNMX3 R4, R4, R8, R9, !PT ;  /* 0x0000000804047276 */ /* 0x008fe40007800009 */
[----:B------:R-:W-:Y:S02]  /*05d0*/  ISETP.GE.AND P0, PT, R23, R2, PT ;  /* 0x000000021700720c */ /* 0x000fe40003f06270 */
[----:B------:R-:W-:-:S04]  /*05e0*/  FMNMX3 R4, R4, R10, R11, !PT ;  /* 0x0000000a04047276 */ /* 0x000fc8000780000b */
[----:B----4-:R-:W-:-:S04]  /*05f0*/  FMNMX3 R4, R4, R12, R13, !PT ;  /* 0x0000000c04047276 */ /* 0x010fc8000780000d */
[----:B------:R-:W-:Y:S02]  /*0600*/  FMNMX3 R4, R4, R14, R15, !PT ;  /* 0x0000000e04047276 */ /* 0x000fe4000780000f */
[C---:B------:R-:W-:Y:S02]  /*0610*/  LEA R28, R24.reuse, R28, 0x2 ;  /* 0x0000001c181c7211 */ /* 0x040fe400078e10ff */
[C---:B------:R-:W-:Y:S02]  /*0620*/  LEA R25, R24.reuse, R25, 0x2 ;  /* 0x0000001918197211 */ /* 0x040fe400078e10ff */
[----:B------:R-:W-:Y:S02]  /*0630*/  LEA R29, R24, R29, 0x2 ;  /* 0x0000001d181d7211 */ /* 0x000fe400078e10ff */
[----:B--2---:R-:W-:-:S04]  /*0640*/  FMNMX3 R4, R4, R16, R17, !PT ;  /* 0x0000001004047276 */ /* 0x004fc80007800011 */
[----:B------:R-:W-:Y:S01]  /*0650*/  FMNMX3 R18, R4, R18, R19, !PT ;  /* 0x0000001204127276 */ /* 0x000fe20007800013 */
[----:B------:R-:W-:Y:S06]  /*0660*/  @!P0 BRA `(.L_x_5) ;  /* 0xfffffffc00a48947 */ /* 0x000fec000383ffff */
.L_x_1:
[----:B------:R-:W-:Y:S05]  /*0670*/  BSYNC.RECONVERGENT B0 ;  /* 0x0000000000007941 */ /* 0x000fea0003800200 */
.L_x_0:
[----:B------:R-:W-:Y:S01]  /*0680*/  LEA R5, R2, R3, 0x2 ;  /* 0x0000000302057211 */ /* 0x000fe200078e10ff */
[----:B------:R-:W-:Y:S03]  /*0690*/  BSSY.RECONVERGENT B0, `(.L_x_6) ;  /* 0x000000b000007945 */ /* 0x000fe60003800200 */
[----:B------:R-:W-:-:S13]  /*06a0*/  ISETP.GE.AND P0, PT, R5, R0, PT ;  /* 0x000000000500720c */ /* 0x000fda0003f06270 */
[----:B------:R-:W-:Y:S05]  /*06b0*/  @P0 BRA `(.L_x_7) ;  /* 0x0000000000200947 */ /* 0x000fea0003800000 */
[----:B------:R-:W0:Y:S01]  /*06c0*/  LDC R4, c[0x0][0x360] ;  /* 0x0000d800ff047b82 */ /* 0x000e220000000800 */
[----:B------:R-:W-:-:S07]  /*06d0*/  MOV R9, R5 ;  /* 0x0000000500097202 */ /* 0x000fce0000000f00 */
.L_x_8:
[----:B------:R-:W-:-:S06]  /*06e0*/  IMAD.WIDE R6, R9, 0x4, R20 ;  /* 0x0000000409067825 */ /* 0x000fcc00078e0214 */
[----:B------:R-:W2:Y:S01]  /*06f0*/  LDG.E.CONSTANT R7, desc[UR6][R6.64] ;  /* 0x0000000606077981 */ /* 0x000ea2000c1e9900 */
[----:B0-----:R-:W-:-:S04]  /*0700*/  IADD3 R9, PT, PT, R4, R9, RZ ;  /* 0x0000000904097210 */ /* 0x001fc80007ffe0ff */
[----:B------:R-:W-:Y:S02]  /*0710*/  ISETP.GE.AND P0, PT, R9, R0, PT ;  /* 0x000000000900720c */ /* 0x000fe40003f06270 */
[----:B--2---:R-:W-:-:S11]  /*0720*/  FMNMX R18, R7, R18, !PT ;  /* 0x0000001207127209 */ /* 0x004fd60007800000 */
[----:B------:R-:W-:Y:S05]  /*0730*/  @!P0 BRA `(.L_x_8) ;  /* 0xfffffffc00e88947 */ /* 0x000fea000383ffff */
.L_x_7:
[----:B------:R-:W-:Y:S05]  /*0740*/  BSYNC.RECONVERGENT B0 ;  /* 0x0000000000007941 */ /* 0x000fea0003800200 */
.L_x_6:
[----:B------:R-:W0:Y:S01]  /*0750*/  SHFL.DOWN PT, R7, R18, 0x10, 0x1f ;  /* 0x0a001f0012077f89 */ /* 0x000e2200000e0000 */
[----:B------:R-:W1:Y:S01]  /*0760*/  S2UR UR5, SR_CgaCtaId ;  /* 0x00000000000579c3 */ /* 0x000e620000008800 */
[----:B------:R-:W-:Y:S01]  /*0770*/  ISETP.NE.AND P0, PT, R22, RZ, PT ;  /* 0x000000ff1600720c */ /* 0x000fe20003f05270 */
[----:B------:R-:W-:Y:S01]  /*0780*/  UMOV UR4, 0x400 ;  /* 0x0000040000047882 */ /* 0x000fe20000000000 */
[----:B------:R-:W-:Y:S02]  /*0790*/  ISETP.GT.U32.AND P1, PT, R3, 0x1f, PT ;  /* 0x0000001f0300780c */ /* 0x000fe40003f24070 */
[----:B0-----:R-:W-:Y:S01]  /*07a0*/  FMNMX R7, R7, R18, !PT ;  /* 0x0000001207077209 */ /* 0x001fe20007800000 */
[----:B-1----:R-:W-:-:S04]  /*07b0*/  ULEA UR4, UR5, UR4, 0x18 ;  /* 0x0000000405047291 */ /* 0x002fc8000f8ec0ff */
[----:B------:R-:W0:Y:S02]  /*07c0*/  SHFL.DOWN PT, R4, R7, 0x8, 0x1f ;  /* 0x09001f0007047f89 */ /* 0x000e2400000e0000 */
[----:B0-----:R-:W-:-:S05]  /*07d0*/  FMNMX R4, R7, R4, !PT ;  /* 0x0000000407047209 */ /* 0x001fca0007800000 */
[----:B------:R-:W0:Y:S02]  /*07e0*/  SHFL.DOWN PT, R9, R4, 0x4, 0x1f ;  /* 0x08801f0004097f89 */ /* 0x000e2400000e0000 */
[----:B0-----:R-:W-:-:S05]  /*07f0*/  FMNMX R9, R4, R9, !PT ;  /* 0x0000000904097209 */ /* 0x001fca0007800000 */
[----:B------:R-:W0:Y:S02]  /*0800*/  SHFL.DOWN PT, R6, R9, 0x2, 0x1f ;  /* 0x08401f0009067f89 */ /* 0x000e2400000e0000 */
[----:B0-----:R-:W-:Y:S02]  /*0810*/  FMNMX R8, R9, R6, !PT ;  /* 0x0000000609087209 */ /* 0x001fe40007800000 */
[----:B------:R-:W-:-:S03]  /*0820*/  SHF.R.U32.HI R6, RZ, 0x3, R3 ;  /* 0x00000003ff067819 */ /* 0x000fc60000011603 */
[----:B------:R-:W0:Y:S01]  /*0830*/  SHFL.DOWN PT, R11, R8, 0x1, 0x1f ;  /* 0x08201f00080b7f89 */ /* 0x000e2200000e0000 */
[----:B------:R-:W-:Y:S02]  /*0840*/  LOP3.LUT R6, R6, 0x7c, RZ, 0xc0, !PT ;  /* 0x0000007c06067812 */ /* 0x000fe400078ec0ff */
[----:B0-----:R-:W-:-:S05]  /*0850*/  FMNMX R11, R8, R11, !PT ;  /* 0x0000000b080b7209 */ /* 0x001fca0007800000 */
[----:B------:R0:W-:Y:S01]  /*0860*/  @!P0 STS [R6+UR4], R11 ;  /* 0x0000000b06008988 */ /* 0x0001e20008000804 */
[----:B------:R-:W-:Y:S06]  /*0870*/  BAR.SYNC.DEFER_BLOCKING 0x0 ;  /* 0x0000000000007b1d */ /* 0x000fec0000010000 */
[----:B------:R-:W-:Y:S05]  /*0880*/  @P1 BRA `(.L_x_9) ;  /* 0x00000000004c1947 */ /* 0x000fea0003800000 */
[----:B------:R-:W1:Y:S01]  /*0890*/  LDCU UR5, c[0x0][0x360] ;  /* 0x00006c00ff0577ac */ /* 0x000e620008000800 */
[----:B------:R-:W-:-:S04]  /*08a0*/  SHF.L.U32 R4, R3, 0x5, RZ ;  /* 0x0000000503047819 */ /* 0x000fc800000006ff */
[----:B-1----:R-:W-:Y:S01]  /*08b0*/  ISETP.GE.U32.AND P1, PT, R4, UR5, PT ;  /* 0x0000000504007c0c */ /* 0x002fe2000bf26070 */
[----:B------:R-:W-:Y:S01]  /*08c0*/  UMOV UR5, 0xffffffff ;  /* 0xffffffff00057882 */ /* 0x000fe20000000000 */
[----:B------:R-:W-:-:S11]  /*08d0*/  MOV R4, 0xfcf0bdc2 ;  /* 0xfcf0bdc200047802 */ /* 0x000fd60000000f00 */
[----:B------:R-:W-:-:S05]  /*08e0*/  @!P1 LEA R22, R22, UR4, 0x2 ;  /* 0x0000000416169c11 */ /* 0x000fca000f8e10ff */
[----:B------:R1:W2:Y:S01]  /*08f0*/  @!P1 LDS R4, [R22] ;  /* 0x0000000016049984 */ /* 0x0002a20000000800 */
[----:B------:R-:W-:Y:S05]  /*0900*/  BRA.DIV UR5, `(.L_x_10) ;  /* 0x0000001e05247947 */ /* 0x000fea000b800000 */
[----:B--2---:R-:W2:Y:S02]  /*0910*/  SHFL.DOWN PT, R7, R4, 0x10, 0x1f ;  /* 0x0a001f0004077f89 */ /* 0x004ea400000e0000 */
[----:B--2---:R-:W-:-:S05]  /*0920*/  FMNMX R7, R7, R4, !PT ;  /* 0x0000000407077209 */ /* 0x004fca0007800000 */
[----:B------:R-:W2:Y:S02]  /*0930*/  SHFL.DOWN PT, R8, R7, 0x8, 0x1f ;  /* 0x09001f0007087f89 */ /* 0x000ea400000e0000 */
[----:B--2---:R-:W-:-:S05]  /*0940*/  FMNMX R8, R7, R8, !PT ;  /* 0x0000000807087209 */ /* 0x004fca0007800000 */
[----:B------:R-:W2:Y:S02]  /*0950*/  SHFL.DOWN PT, R9, R8, 0x4, 0x1f ;  /* 0x08801f0008097f89 */ /* 0x000ea400000e0000 */
[----:B--2---:R-:W-:-:S05]  /*0960*/  FMNMX R9, R8, R9, !PT ;  /* 0x0000000908097209 */ /* 0x004fca0007800000 */
[----:B------:R-:W2:Y:S02]  /*0970*/  SHFL.DOWN PT, R10, R9, 0x2, 0x1f ;  /* 0x08401f00090a7f89 */ /* 0x000ea400000e0000 */
[----:B--2---:R-:W-:-:S05]  /*0980*/  FMNMX R10, R9, R10, !PT ;  /* 0x0000000a090a7209 */ /* 0x004fca0007800000 */
[----:B0-----:R0:W2:Y:S02]  /*0990*/  SHFL.DOWN PT, R11, R10, 0x1, 0x1f ;  /* 0x08201f000a0b7f89 */ /* 0x0010a400000e0000 */
.L_x_32:
[----:B--2---:R-:W-:-:S05]  /*09a0*/  FMNMX R11, R10, R11, !PT ;  /* 0x0000000b0a0b7209 */ /* 0x004fca0007800000 */
[----:B------:R2:W-:Y:S02]  /*09b0*/  STS [UR4], R11 ;  /* 0x0000000bff007988 */ /* 0x0005e40008000804 */
.L_x_9:
[----:B------:R-:W-:Y:S05]  /*09c0*/  WARPSYNC.ALL ;  /* 0x0000000000007948 */ /* 0x000fea0003800000 */
[C---:B------:R-:W-:Y:S01]  /*09d0*/  ISETP.GE.AND P1, PT, R3.reuse, R2, PT ;  /* 0x000000020300720c */ /* 0x040fe20003f26270 */
[----:B------:R-:W-:Y:S01]  /*09e0*/  BAR.SYNC.DEFER_BLOCKING 0x0 ;  /* 0x0000000000007b1d */ /* 0x000fe20000010000 */
[----:B------:R-:W-:Y:S02]  /*09f0*/  HFMA2 R17, -RZ, RZ, 0, 0 ;  /* 0x00000000ff117431 */ /* 0x000fe400000001ff */
[----:B------:R-:W-:-:S03]  /*0a00*/  IMAD.WIDE.U32 R12, R3, 0x10, R20 ;  /* 0x00000010030c7825 */ /* 0x000fc600078e0014 */
[----:B------:R-:W-:Y:S01]  /*0a10*/  BSSY.RECONVERGENT B0, `(.L_x_11) ;  /* 0x00000ac000007945 */ /* 0x000fe20003800200 */
[----:B------:R-:W3:Y:S05]  /*0a20*/  LDS R4, [UR4] ;  /* 0x00000004ff047984 */ /* 0x000eea0008000800 */
[----:B------:R-:W-:Y:S05]  /*0a30*/  @P1 BRA `(.L_x_12) ;  /* 0x0000000800a41947 */ /* 0x000fea0003800000 */
[----:B------:R-:W4:Y:S01]  /*0a40*/  LDC R14, c[0x0][0x360] ;  /* 0x0000d800ff0e7b82 */ /* 0x000f220000000800 */
[----:B------:R-:W-:Y:S01]  /*0a50*/  BSSY.RECONVERGENT B1, `(.L_x_13) ;  /* 0x000004b000017945 */ /* 0x000fe20003800200 */
[----:B----4-:R-:W4:Y:S01]  /*0a60*/  I2F.U32.RP R15, R14 ;  /* 0x0000000e000f7306 */ /* 0x010f220000209000 */
[----:B------:R-:W-:Y:S02]  /*0a70*/  IADD3 R7, PT, PT, R3, R14, RZ ;  /* 0x0000000e03077210 */ /* 0x000fe40007ffe0ff */
[----:B------:R-:W-:Y:S02]  /*0a80*/  ISETP.NE.U32.AND P3, PT, R14, RZ, PT ;  /* 0x000000ff0e00720c */ /* 0x000fe40003f65070 */
[----:B------:R-:W-:Y:S02]  /*0a90*/  ISETP.GE.U32.AND P1, PT, R7, R2, PT ;  /* 0x000000020700720c */ /* 0x000fe40003f26070 */
[----:B0-----:R-:W-:Y:S02]  /*0aa0*/  VIMNMX.U32 R10, PT, PT, R2, R7, !PT ;  /* 0x00000007020a7248 */ /* 0x001fe40007fe0000 */
[----:B--2---:R-:W-:Y:S01]  /*0ab0*/  SEL R11, RZ, 0x1, P1 ;  /* 0x00000001ff0b7807 */ /* 0x004fe20000800000 */
[----:B----4-:R-:W0:Y:S02]  /*0ac0*/  MUFU.RCP R15, R15 ;  /* 0x0000000f000f7308 */ /* 0x010e240000001000 */
[----:B0-----:R-:W-:-:S02]  /*0ad0*/  IADD3 R8, PT, PT, R15, 0xffffffe, RZ ;  /* 0x0ffffffe0f087810 */ /* 0x001fc40007ffe0ff */
[----:B------:R-:W-:-:S04]  /*0ae0*/  MOV R15, R3 ;  /* 0x00000003000f7202 */ /* 0x000fc80000000f00 */
[----:B------:R0:W2:Y:S02]  /*0af0*/  F2I.FTZ.U32.TRUNC.NTZ R9, R8 ;  /* 0x0000000800097305 */ /* 0x0000a4000021f000 */
[----:B0-----:R-:W-:Y:S02]  /*0b00*/  MOV R8, RZ ;  /* 0x000000ff00087202 */ /* 0x001fe40000000f00 */
[----:B--2---:R-:W-:-:S05]  /*0b10*/  IADD3 R17, PT, PT, RZ, -R9, RZ ;  /* 0x80000009ff117210 */ /* 0x004fca0007ffe0ff */
[----:B------:R-:W-:-:S04]  /*0b20*/  IMAD R17, R17, R14, RZ ;  /* 0x0000000e11117224 */ /* 0x000fc800078e02ff */
[----:B------:R-:W-:Y:S01]  /*0b30*/  IMAD.HI.U32 R16, R9, R17, R8 ;  /* 0x0000001109107227 */ /* 0x000fe200078e0008 */
[----:B------:R-:W-:Y:S02]  /*0b40*/  IADD3 R9, PT, PT, R10, -R7, -R11 ;  /* 0x800000070a097210 */ /* 0x000fe40007ffe80b */
[----:B------:R-:W-:-:S03]  /*0b50*/  MOV R17, RZ ;  /* 0x000000ff00117202 */ /* 0x000fc60000000f00 */
        /* <DEDUP_REMOVED lines=11> */
[----:B------:R-:W-:Y:S02]  /*0c10*/  ISETP.NE.AND P2, PT, R11, RZ, PT ;  /* 0x000000ff0b00720c */ /* 0x000fe40003f45270 */
[----:B------:R-:W-:-:S13]  /*0c20*/  ISETP.NE.U32.AND P1, PT, R8, 0x1, PT ;  /* 0x000000010800780c */ /* 0x000fda0003f25070 */
[----:B------:R-:W-:Y:S05]  /*0c30*/  @!P1 BRA `(.L_x_14) ;  /* 0x0000000000b09947 */ /* 0x000fea0003800000 */
[----:B------:R-:W3:Y:S01]  /*0c40*/  LDG.E.128.CONSTANT R8, desc[UR6][R12.64] ;  /* 0x000000060c087981 */ /* 0x000ee2000c1e9d00 */
[----:B------:R-:W-:Y:S01]  /*0c50*/  HFMA2 R16, -RZ, RZ, 3.7421875, 0 ;  /* 0x437c0000ff107431 */ /* 0x000fe200000001ff */
[----:B------:R-:W-:Y:S01]  /*0c60*/  MOV R15, 0x3bbb989d ;  /* 0x3bbb989d000f7802 */ /* 0x000fe20000000f00 */
[C---:B---3--:R-:W-:Y:S01]  /*0c70*/  FADD R24, -R4.reuse, R8 ;  /* 0x0000000804187221 */ /* 0x048fe20000000100 */
[C---:B------:R-:W-:Y:S01]  /*0c80*/  FADD R18, -R4.reuse, R9 ;  /* 0x0000000904127221 */ /* 0x040fe20000000100 */
[----:B-1----:R-:W-:Y:S02]  /*0c90*/  FADD R22, -R4, R10 ;  /* 0x0000000a04167221 */ /* 0x002fe40000000100 */
[-C--:B------:R-:W-:Y:S01]  /*0ca0*/  FFMA.SAT R17, R24, R15.reuse, 0.5 ;  /* 0x3f00000018117423 */ /* 0x080fe2000000200f */
[-C--:B------:R-:W-:Y:S01]  /*0cb0*/  FFMA.SAT R9, R18, R15.reuse, 0.5 ;  /* 0x3f00000012097423 */ /* 0x080fe2000000200f */
[----:B------:R-:W-:Y:S02]  /*0cc0*/  FFMA.SAT R23, R22, R15, 0.5 ;  /* 0x3f00000016177423 */ /* 0x000fe4000000200f */
[-C--:B------:R-:W-:Y:S01]  /*0cd0*/  FFMA.RM R8, R17, R16.reuse, 12582913 ;  /* 0x4b40000111087423 */ /* 0x080fe20000004010 */
[-C--:B------:R-:W-:Y:S01]  /*0ce0*/  FFMA.RM R9, R9, R16.reuse, 12582913 ;  /* 0x4b40000109097423 */ /* 0x080fe20000004010 */
[----:B------:R-:W-:-:S02]  /*0cf0*/  FFMA.RM R10, R23, R16, 12582913 ;  /* 0x4b400001170a7423 */ /* 0x000fc40000004010 */
[C---:B------:R-:W-:Y:S01]  /*0d00*/  FADD R17, R8.reuse, -12583039 ;  /* 0xcb40007f08117421 */ /* 0x040fe20000000000 */
[----:B------:R-:W-:Y:S01]  /*0d10*/  FADD R19, R9, -12583039 ;  /* 0xcb40007f09137421 */ /* 0x000fe20000000000 */
[----:B------:R-:W-:Y:S02]  /*0d20*/  SHF.L.U32 R8, R8, 0x17, RZ ;  /* 0x0000001708087819 */ /* 0x000fe400000006ff */
[----:B------:R-:W-:Y:S01]  /*0d30*/  FFMA R17, R24, 1.4426950216293334961, -R17 ;  /* 0x3fb8aa3b18117823 */ /* 0x000fe20000000811 */
[----:B------:R-:W-:-:S03]  /*0d40*/  FFMA R19, R18, 1.4426950216293334961, -R19 ;  /* 0x3fb8aa3b12137823 */ /* 0x000fc60000000813 */
[----:B------:R-:W-:Y:S01]  /*0d50*/  FFMA R17, R24, 1.925963033500011079e-08, R17 ;  /* 0x32a5706018117823 */ /* 0x000fe20000000011 */
[----:B------:R-:W-:-:S03]  /*0d60*/  FADD R24, -R4, R11 ;  /* 0x0000000b04187221 */ /* 0x000fc60000000100 */
[----:B------:R0:W1:Y:S01]  /*0d70*/  MUFU.EX2 R11, R17 ;  /* 0x00000011000b7308 */ /* 0x0000620000000800 */
[----:B------:R-:W-:Y:S01]  /*0d80*/  FFMA.SAT R23, R24, R15, 0.5 ;  /* 0x3f00000018177423 */ /* 0x000fe2000000200f */
[----:B------:R-:W-:Y:S01]  /*0d90*/  FFMA R15, R18, 1.925963033500011079e-08, R19 ;  /* 0x32a57060120f7823 */ /* 0x000fe20000000013 */
[----:B------:R-:W-:Y:S02]  /*0da0*/  FADD R19, R10, -12583039 ;  /* 0xcb40007f0a137421 */ /* 0x000fe40000000000 */
[----:B------:R-:W-:Y:S02]  /*0db0*/  FFMA.RM R16, R23, R16, 12582913 ;  /* 0x4b40000117107423 */ /* 0x000fe40000004010 */
[----:B------:R-:W-:Y:S01]  /*0dc0*/  FFMA R19, R22, 1.4426950216293334961, -R19 ;  /* 0x3fb8aa3b16137823 */ /* 0x000fe20000000813 */
[----:B------:R-:W2:Y:S01]  /*0dd0*/  MUFU.EX2 R15, R15 ;  /* 0x0000000f000f7308 */ /* 0x000ea20000000800 */
[C---:B------:R-:W-:Y:S01]  /*0de0*/  FADD R23, R16.reuse, -12583039 ;  /* 0xcb40007f10177421 */ /* 0x040fe20000000000 */
[----:B------:R-:W-:Y:S01]  /*0df0*/  SHF.L.U32 R16, R16, 0x17, RZ ;  /* 0x0000001710107819 */ /* 0x000fe200000006ff */
[----:B------:R-:W-:Y:S01]  /*0e00*/  FFMA R18, R22, 1.925963033500011079e-08, R19 ;  /* 0x32a5706016127823 */ /* 0x000fe20000000013 */
[----:B------:R-:W-:Y:S01]  /*0e10*/  SHF.L.U32 R22, R9, 0x17, RZ ;  /* 0x0000001709167819 */ /* 0x000fe200000006ff */
[----:B------:R-:W-:Y:S01]  /*0e20*/  FFMA R23, R24, 1.4426950216293334961, -R23 ;  /* 0x3fb8aa3b18177823 */ /* 0x000fe20000000817 */
[----:B------:R-:W-:-:S03]  /*0e30*/  SHF.L.U32 R9, R10, 0x17, RZ ;  /* 0x000000170a097819 */ /* 0x000fc600000006ff */
[----:B0-----:R-:W-:Y:S01]  /*0e40*/  FFMA R17, R24, 1.925963033500011079e-08, R23 ;  /* 0x32a5706018117823 */ /* 0x001fe20000000017 */
[----:B------:R-:W0:Y:S01]  /*0e50*/  MUFU.EX2 R18, R18 ;  /* 0x0000001200127308 */ /* 0x000e220000000800 */
[----:B-1----:R-:W-:-:S04]  /*0e60*/  FMUL R8, R8, R11 ;  /* 0x0000000b08087220 */ /* 0x002fc80000400000 */
[----:B------:R-:W-:Y:S01]  /*0e70*/  FADD R8, RZ, R8 ;  /* 0x00000008ff087221 */ /* 0x000fe20000000000 */
[----:B--2---:R-:W-:Y:S02]  /*0e80*/  FMUL R15, R22, R15 ;  /* 0x0000000f160f7220 */ /* 0x004fe40000400000 */
[----:B------:R-:W1:Y:S02]  /*0e90*/  MUFU.EX2 R17, R17 ;  /* 0x0000001100117308 */ /* 0x000e640000000800 */
[----:B------:R-:W-:Y:S01]  /*0ea0*/  FADD R8, R8, R15 ;  /* 0x0000000f08087221 */ /* 0x000fe20000000000 */
[----:B------:R-:W-:Y:S01]  /*0eb0*/  MOV R15, R7 ;  /* 0x00000007000f7202 */ /* 0x000fe20000000f00 */
[----:B0-----:R-:W-:-:S04]  /*0ec0*/  FMUL R9, R9, R18 ;  /* 0x0000001209097220 */ /* 0x001fc80000400000 */
[----:B------:R-:W-:Y:S01]  /*0ed0*/  FADD R8, R8, R9 ;  /* 0x0000000908087221 */ /* 0x000fe20000000000 */
[----:B-1----:R-:W-:-:S04]  /*0ee0*/  FMUL R11, R16, R17 ;  /* 0x00000011100b7220 */ /* 0x002fc80000400000 */
[----:B------:R-:W-:-:S07]  /*0ef0*/  FADD R17, R8, R11 ;  /* 0x0000000b08117221 */ /* 0x000fce0000000000 */
.L_x_14:
[----:B------:R-:W-:Y:S05]  /*0f00*/  BSYNC.RECONVERGENT B1 ;  /* 0x0000000000017941 */ /* 0x000fea0003800200 */
.L_x_13:
[----:B------:R-:W-:Y:S05]  /*0f10*/  @!P2 BRA `(.L_x_12) ;  /* 0x00000004006ca947 */ /* 0x000fea0003800000 */
[----:B------:R-:W-:-:S07]  /*0f20*/  IADD3 R7, PT, PT, R15, R14, RZ ;  /* 0x0000000e0f077210 */ /* 0x000fce0007ffe0ff */
.L_x_15:
[----:B------:R-:W-:-:S06]  /*0f30*/  IMAD.WIDE.U32 R10, R15, 0x10, R20 ;  /* 0x000000100f0a7825 */ /* 0x000fcc00078e0014 */
[----:B------:R-:W3:Y:S01]  /*0f40*/  LDG.E.128.CONSTANT R8, desc[UR6][R10.64] ;  /* 0x000000060a087981 */ /* 0x000ee2000c1e9d00 */
[----:B------:R-:W-:Y:S01]  /*0f50*/  HFMA2 R16, -RZ, RZ, 0.96630859375, -0.0022525787353515625 ;  /* 0x3bbb989dff107431 */ /* 0x000fe200000001ff */
[----:B------:R-:W-:Y:S01]  /*0f60*/  MOV R18, 0x437c0000 ;  /* 0x437c000000127802 */ /* 0x000fe20000000f00 */
[C---:B---3--:R-:W-:Y:S01]  /*0f70*/  FADD R19, -R4.reuse, R8 ;  /* 0x0000000804137221 */ /* 0x048fe20000000100 */
[C---:B------:R-:W-:Y:S01]  /*0f80*/  FADD R9, -R4.reuse, R9 ;  /* 0x0000000904097221 */ /* 0x040fe20000000100 */
[----:B------:R-:W-:Y:S02]  /*0f90*/  FADD R11, -R4, R11 ;  /* 0x0000000b040b7221 */ /* 0x000fe40000000100 */
[-C--:B------:R-:W-:Y:S01]  /*0fa0*/  FFMA.SAT R23, R19, R16.reuse, 0.5 ;  /* 0x3f00000013177423 */ /* 0x080fe20000002010 */
[----:B------:R-:W-:-:S03]  /*0fb0*/  FFMA.SAT R25, R9, R16, 0.5 ;  /* 0x3f00000009197423 */ /* 0x000fc60000002010 */
[----:B------:R-:W-:-:S04]  /*0fc0*/  FFMA.RM R23, R23, R18, 12582913 ;  /* 0x4b40000117177423 */ /* 0x000fc80000004012 */
[C---:B------:R-:W-:Y:S01]  /*0fd0*/  FADD R8, R23.reuse, -12583039 ;  /* 0xcb40007f17087421 */ /* 0x040fe20000000000 */
[----:B------:R-:W-:-:S03]  /*0fe0*/  SHF.L.U32 R23, R23, 0x17, RZ ;  /* 0x0000001717177819 */ /* 0x000fc600000006ff */
[----:B-1----:R-:W-:Y:S01]  /*0ff0*/  FFMA R22, R19, 1.4426950216293334961, -R8 ;  /* 0x3fb8aa3b13167823 */ /* 0x002fe20000000808 */
[----:B------:R-:W-:Y:S01]  /*1000*/  FFMA.RM R8, R25, R18, 12582913 ;  /* 0x4b40000119087423 */ /* 0x000fe20000004012 */
[----:B------:R-:W-:Y:S02]  /*1010*/  FADD R25, -R4, R10 ;  /* 0x0000000a04197221 */ /* 0x000fe40000000100 */
[----:B------:R-:W-:Y:S01]  /*1020*/  FFMA R10, R19, 1.925963033500011079e-08, R22 ;  /* 0x32a57060130a7823 */ /* 0x000fe20000000016 */
[C---:B------:R-:W-:Y:S01]  /*1030*/  FADD R22, R8.reuse, -12583039 ;  /* 0xcb40007f08167421 */ /* 0x040fe20000000000 */
[----:B------:R-:W-:Y:S01]  /*1040*/  FFMA.SAT R19, R25, R16, 0.5 ;  /* 0x3f00000019137423 */ /* 0x000fe20000002010 */
[----:B------:R-:W-:Y:S01]  /*1050*/  SHF.L.U32 R8, R8, 0x17, RZ ;  /* 0x0000001708087819 */ /* 0x000fe200000006ff */
[----:B------:R-:W0:Y:S01]  /*1060*/  MUFU.EX2 R28, R10 ;  /* 0x0000000a001c7308 */ /* 0x000e220000000800 */
[----:B------:R-:W-:Y:S01]  /*1070*/  FFMA R22, R9, 1.4426950216293334961, -R22 ;  /* 0x3fb8aa3b09167823 */ /* 0x000fe20000000816 */
[----:B------:R-:W-:-:S03]  /*1080*/  FFMA.RM R19, R19, R18, 12582913 ;  /* 0x4b40000113137423 */ /* 0x000fc60000004012 */
[----:B------:R-:W-:Y:S01]  /*1090*/  FFMA R29, R9, 1.925963033500011079e-08, R22 ;  /* 0x32a57060091d7823 */ /* 0x000fe20000000016 */
[----:B------:R-:W-:Y:S01]  /*10a0*/  FADD R22, R19, -12583039 ;  /* 0xcb40007f13167421 */ /* 0x000fe20000000000 */
[----:B------:R-:W-:-:S03]  /*10b0*/  FFMA.SAT R9, R11, R16, 0.5 ;  /* 0x3f0000000b097423 */ /* 0x000fc60000002010 */
[----:B------:R-:W-:Y:S01]  /*10c0*/  FFMA R22, R25, 1.4426950216293334961, -R22 ;  /* 0x3fb8aa3b19167823 */ /* 0x000fe20000000816 */
[----:B------:R-:W-:-:S03]  /*10d0*/  FFMA.RM R24, R9, R18, 12582913 ;  /* 0x4b40000109187423 */ /* 0x000fc60000004012 */
[----:B------:R-:W-:Y:S01]  /*10e0*/  FFMA R22, R25, 1.925963033500011079e-08, R22 ;  /* 0x32a5706019167823 */ /* 0x000fe20000000016 */
[----:B------:R-:W-:Y:S01]  /*10f0*/  FADD R9, R24, -12583039 ;  /* 0xcb40007f18097421 */ /* 0x000fe20000000000 */
[----:B------:R-:W1:Y:S01]  /*1100*/  MUFU.EX2 R25, R29 ;  /* 0x0000001d00197308 */ /* 0x000e620000000800 */
[----:B0-----:R-:W-:Y:S02]  /*1110*/  FMUL R28, R23, R28 ;  /* 0x0000001c171c7220 */ /* 0x001fe40000400000 */
[----:B------:R-:W-:-:S04]  /*1120*/  FFMA R10, R11, 1.4426950216293334961, -R9 ;  /* 0x3fb8aa3b0b0a7823 */ /* 0x000fc80000000809 */
[----:B------:R-:W-:Y:S01]  /*1130*/  FFMA R23, R11, 1.925963033500011079e-08, R10 ;  /* 0x32a570600b177823 */ /* 0x000fe2000000000a */
[----:B-1----:R-:W-:Y:S01]  /*1140*/  FMUL R25, R8, R25 ;  /* 0x0000001908197220 */ /* 0x002fe20000400000 */
[----:B------:R-:W-:-:S06]  /*1150*/  IMAD.WIDE.U32 R8, R7, 0x10, R20 ;  /* 0x0000001007087825 */ /* 0x000fcc00078e0014 */
[----:B------:R-:W2:Y:S01]  /*1160*/  LDG.E.128.CONSTANT R8, desc[UR6][R8.64] ;  /* 0x0000000608087981 */ /* 0x000ea2000c1e9d00 */
[----:B------:R-:W-:Y:S01]  /*1170*/  FADD R28, R28, R17 ;  /* 0x000000111c1c7221 */ /* 0x000fe20000000000 */
[----:B------:R-:W-:Y:S01]  /*1180*/  SHF.L.U32 R29, R19, 0x17, RZ ;  /* 0x00000017131d7819 */ /* 0x000fe200000006ff */
[----:B------:R-:W0:Y:S01]  /*1190*/  MUFU.EX2 R23, R23 ;  /* 0x0000001700177308 */ /* 0x000e220000000800 */
[----:B------:R-:W-:Y:S01]  /*11a0*/  SHF.L.U32 R19, R24, 0x17, RZ ;  /* 0x0000001718137819 */ /* 0x000fe200000006ff */
[----:B------:R-:W-:Y:S01]  /*11b0*/  FADD R28, R28, R25 ;  /* 0x000000191c1c7221 */ /* 0x000fe20000000000 */
[C---:B------:R-:W-:Y:S02]  /*11c0*/  IADD3 R15, PT, PT, R14.reuse, R15, R14 ;  /* 0x0000000f0e0f7210 */ /* 0x040fe40007ffe00e */
[----:B------:R-:W-:Y:S02]  /*11d0*/  LEA R7, R14, R7, 0x1 ;  /* 0x000000070e077211 */ /* 0x000fe400078e08ff */
[----:B------:R-:W-:Y:S01]  /*11e0*/  ISETP.GE.AND P1, PT, R15, R2, PT ;  /* 0x000000020f00720c */ /* 0x000fe20003f26270 */
[----:B------:R-:W1:Y:S01]  /*11f0*/  MUFU.EX2 R22, R22 ;  /* 0x0000001600167308 */ /* 0x000e620000000800 */
[----:B0-----:R-:W-:Y:S01]  /*1200*/  FMUL R19, R19, R23 ;  /* 0x0000001713137220 */ /* 0x001fe20000400000 */
[----:B-1----:R-:W-:-:S04]  /*1210*/  FMUL R29, R29, R22 ;  /* 0x000000161d1d7220 */ /* 0x002fc80000400000 */
[----:B------:R-:W-:-:S04]  /*1220*/  FADD R22, R28, R29 ;  /* 0x0000001d1c167221 */ /* 0x000fc80000000000 */
[----:B------:R-:W-:Y:S01]  /*1230*/  FADD R19, R22, R19 ;  /* 0x0000001316137221 */ /* 0x000fe20000000000 */
[C---:B--2---:R-:W-:Y:S01]  /*1240*/  FADD R17, -R4.reuse, R8 ;  /* 0x0000000804117221 */ /* 0x044fe20000000100 */
[----:B------:R-:W-:-:S03]  /*1250*/  FADD R11, -R4, R11 ;  /* 0x0000000b040b7221 */ /* 0x000fc60000000100 */
[----:B------:R-:W-:-:S04]  /*1260*/  FFMA.SAT R25, R17, R16, 0.5 ;  /* 0x3f00000011197423 */ /* 0x000fc80000002010 */
[----:B------:R-:W-:Y:S01]  /*1270*/  FFMA.RM R8, R25, R18, 12582913 ;  /* 0x4b40000119087423 */ /* 0x000fe20000004012 */
[----:B------:R-:W-:-:S03]  /*1280*/  FADD R25, -R4, R9 ;  /* 0x0000000904197221 */ /* 0x000fc60000000100 */
[C---:B------:R-:W-:Y:S01]  /*1290*/  FADD R24, R8.reuse, -12583039 ;  /* 0xcb40007f08187421 */ /* 0x040fe20000000000 */
[----:B------:R-:W-:Y:S01]  /*12a0*/  FFMA.SAT R9, R25, R16, 0.5 ;  /* 0x3f00000019097423 */ /* 0x000fe20000002010 */
[----:B------:R-:W-:Y:S02]  /*12b0*/  SHF.L.U32 R8, R8, 0x17, RZ ;  /* 0x0000001708087819 */ /* 0x000fe400000006ff */
[----:B------:R-:W-:Y:S01]  /*12c0*/  FFMA R24, R17, 1.4426950216293334961, -R24 ;  /* 0x3fb8aa3b11187823 */ /* 0x000fe20000000818 */
[----:B------:R-:W-:-:S03]  /*12d0*/  FFMA.RM R9, R9, R18, 12582913 ;  /* 0x4b40000109097423 */ /* 0x000fc60000004012 */
[----:B------:R-:W-:Y:S01]  /*12e0*/  FFMA R17, R17, 1.925963033500011079e-08, R24 ;  /* 0x32a5706011117823 */ /* 0x000fe20000000018 */
[C---:B------:R-:W-:Y:S01]  /*12f0*/  FADD R24, R9.reuse, -12583039 ;  /* 0xcb40007f09187421 */ /* 0x040fe20000000000 */
[----:B------:R-:W-:-:S03]  /*1300*/  SHF.L.U32 R22, R9, 0x17, RZ ;  /* 0x0000001709167819 */ /* 0x000fc600000006ff */
[C---:B------:R-:W-:Y:S01]  /*1310*/  FFMA R24, R25.reuse, 1.4426950216293334961, -R24 ;  /* 0x3fb8aa3b19187823 */ /* 0x040fe20000000818 */
[----:B------:R-:W0:Y:S03]  /*1320*/  MUFU.EX2 R17, R17 ;  /* 0x0000001100117308 */ /* 0x000e260000000800 */
[----:B------:R-:W-:Y:S01]  /*1330*/  FFMA R23, R25, 1.925963033500011079e-08, R24 ;  /* 0x32a5706019177823 */ /* 0x000fe20000000018 */
[----:B------:R-:W-:-:S04]  /*1340*/  FADD R25, -R4, R10 ;  /* 0x0000000a04197221 */ /* 0x000fc80000000100 */
[-C--:B------:R-:W-:Y:S01]  /*1350*/  FFMA.SAT R29, R25, R16.reuse, 0.5 ;  /* 0x3f000000191d7423 */ /* 0x080fe20000002010 */
[----:B------:R-:W-:Y:S01]  /*1360*/  FFMA.SAT R16, R11, R16, 0.5 ;  /* 0x3f0000000b107423 */ /* 0x000fe20000002010 */
[----:B------:R-:W1:Y:S02]  /*1370*/  MUFU.EX2 R23, R23 ;  /* 0x0000001700177308 */ /* 0x000e640000000800 */
[-C--:B------:R-:W-:Y:S01]  /*1380*/  FFMA.RM R10, R29, R18.reuse, 12582913 ;  /* 0x4b4000011d0a7423 */ /* 0x080fe20000004012 */
[----:B------:R-:W-:-:S03]  /*1390*/  FFMA.RM R18, R16, R18, 12582913 ;  /* 0x4b40000110127423 */ /* 0x000fc60000004012 */
[----:B------:R-:W-:Y:S01]  /*13a0*/  FADD R16, R10, -12583039 ;  /* 0xcb40007f0a107421 */ /* 0x000fe20000000000 */
[----:B------:R-:W-:Y:S01]  /*13b0*/  FADD R24, R18, -12583039 ;  /* 0xcb40007f12187421 */ /* 0x000fe20000000000 */
[----:B0-----:R-:W-:Y:S01]  /*13c0*/  FMUL R8, R8, R17 ;  /* 0x0000001108087220 */ /* 0x001fe20000400000 */
[----:B------:R-:W-:Y:S01]  /*13d0*/  SHF.L.U32 R9, R10, 0x17, RZ ;  /* 0x000000170a097819 */ /* 0x000fe200000006ff */
[----:B------:R-:W-:Y:S01]  /*13e0*/  FFMA R16, R25, 1.4426950216293334961, -R16 ;  /* 0x3fb8aa3b19107823 */ /* 0x000fe20000000810 */
[----:B------:R-:W-:Y:S01]  /*13f0*/  FFMA R24, R11, 1.4426950216293334961, -R24 ;  /* 0x3fb8aa3b0b187823 */ /* 0x000fe20000000818 */
[----:B------:R-:W-:Y:S01]  /*1400*/  FADD R8, R19, R8 ;  /* 0x0000000813087221 */ /* 0x000fe20000000000 */
[----:B------:R-:W-:Y:S01]  /*1410*/  SHF.L.U32 R18, R18, 0x17, RZ ;  /* 0x0000001712127819 */ /* 0x000fe200000006ff */
[----:B------:R-:W-:Y:S01]  /*1420*/  FFMA R16, R25, 1.925963033500011079e-08, R16 ;  /* 0x32a5706019107823 */ /* 0x000fe20000000010 */
[----:B------:R-:W-:Y:S01]  /*1430*/  FFMA R11, R11, 1.925963033500011079e-08, R24 ;  /* 0x32a570600b0b7823 */ /* 0x000fe20000000018 */
[----:B-1----:R-:W-:-:S04]  /*1440*/  FMUL R23, R22, R23 ;  /* 0x0000001716177220 */ /* 0x002fc80000400000 */
[----:B------:R-:W0:Y:S01]  /*1450*/  MUFU.EX2 R16, R16 ;  /* 0x0000001000107308 */ /* 0x000e220000000800 */
[----:B------:R-:W-:-:S07]  /*1460*/  FADD R8, R8, R23 ;  /* 0x0000001708087221 */ /* 0x000fce0000000000 */
[----:B------:R-:W1:Y:S01]  /*1470*/  MUFU.EX2 R11, R11 ;  /* 0x0000000b000b7308 */ /* 0x000e620000000800 */
[----:B0-----:R-:W-:-:S04]  /*1480*/  FMUL R9, R9, R16 ;  /* 0x0000001009097220 */ /* 0x001fc80000400000 */
[----:B------:R-:W-:Y:S01]  /*1490*/  FADD R8, R8, R9 ;  /* 0x0000000908087221 */ /* 0x000fe20000000000 */
[----:B-1----:R-:W-:-:S04]  /*14a0*/  FMUL R11, R18, R11 ;  /* 0x0000000b120b7220 */ /* 0x002fc80000400000 */
[----:B------:R-:W-:Y:S01]  /*14b0*/  FADD R17, R8, R11 ;  /* 0x0000000b08117221 */ /* 0x000fe20000000000 */
[----:B------:R-:W-:Y:S06]  /*14c0*/  @!P1 BRA `(.L_x_15) ;  /* 0xfffffff800989947 */ /* 0x000fec000383ffff */
.L_x_12:
[----:B------:R-:W-:Y:S05]  /*14d0*/  BSYNC.RECONVERGENT B0 ;  /* 0x0000000000007941 */ /* 0x000fea0003800200 */
.L_x_11:
[----:B------:R-:W-:Y:S01]  /*14e0*/  ISETP.GE.AND P1, PT, R5, R0, PT ;  /* 0x000000000500720c */ /* 0x000fe20003f26270 */
[----:B------:R-:W-:-:S12]  /*14f0*/  BSSY.RECONVERGENT B0, `(.L_x_16) ;  /* 0x0000015000007945 */ /* 0x000fd80003800200 */
[----:B------:R-:W-:Y:S05]  /*1500*/  @P1 BRA `(.L_x_17) ;  /* 0x00000000004c1947 */ /* 0x000fea0003800000 */
[----:B------:R-:W4:Y:S01]  /*1510*/  LDC R14, c[0x0][0x360] ;  /* 0x0000d800ff0e7b82 */ /* 0x000f220000000800 */
[----:B------:R-:W-:-:S07]  /*1520*/  MOV R7, R5 ;  /* 0x0000000500077202 */ /* 0x000fce0000000f00 */
.L_x_18:
[----:B------:R-:W-:-:S06]  /*1530*/  IMAD.WIDE R8, R7, 0x4, R20 ;  /* 0x0000000407087825 */ /* 0x000fcc00078e0214 */
[----:B------:R-:W3:Y:S01]  /*1540*/  LDG.E.CONSTANT R9, desc[UR6][R8.64] ;  /* 0x0000000608097981 */ /* 0x000ee2000c1e9900 */
[----:B0-2---:R-:W-:Y:S01]  /*1550*/  HFMA2 R11, -RZ, RZ, 0.96630859375, -0.0022525787353515625 ;  /* 0x3bbb989dff0b7431 */ /* 0x005fe200000001ff */
[----:B------:R-:W-:Y:S02]  /*1560*/  MOV R16, 0x437c0000 ;  /* 0x437c000000107802 */ /* 0x000fe40000000f00 */
[----:B----4-:R-:W-:-:S04]  /*1570*/  IADD3 R7, PT, PT, R14, R7, RZ ;  /* 0x000000070e077210 */ /* 0x010fc80007ffe0ff */
[----:B------:R-:W-:Y:S01]  /*1580*/  ISETP.GE.AND P1, PT, R7, R0, PT ;  /* 0x000000000700720c */ /* 0x000fe20003f26270 */
[----:B---3--:R-:W-:-:S04]  /*1590*/  FADD R10, -R4, R9 ;  /* 0x00000009040a7221 */ /* 0x008fc80000000100 */
[----:B------:R-:W-:-:S04]  /*15a0*/  FFMA.SAT R11, R10, R11, 0.5 ;  /* 0x3f0000000a0b7423 */ /* 0x000fc8000000200b */
[----:B------:R-:W-:-:S04]  /*15b0*/  FFMA.RM R11, R11, R16, 12582913 ;  /* 0x4b4000010b0b7423 */ /* 0x000fc80000004010 */
[C---:B------:R-:W-:Y:S01]  /*15c0*/  FADD R15, R11.reuse, -12583039 ;  /* 0xcb40007f0b0f7421 */ /* 0x040fe20000000000 */
[----:B------:R-:W-:-:S03]  /*15d0*/  SHF.L.U32 R11, R11, 0x17, RZ ;  /* 0x000000170b0b7819 */ /* 0x000fc600000006ff */
[----:B------:R-:W-:-:S04]  /*15e0*/  FFMA R15, R10, 1.4426950216293334961, -R15 ;  /* 0x3fb8aa3b0a0f7823 */ /* 0x000fc8000000080f */
[----:B------:R-:W-:-:S04]  /*15f0*/  FFMA R15, R10, 1.925963033500011079e-08, R15 ;  /* 0x32a570600a0f7823 */ /* 0x000fc8000000000f */
[----:B------:R-:W0:Y:S02]  /*1600*/  MUFU.EX2 R10, R15 ;  /* 0x0000000f000a7308 */ /* 0x000e240000000800 */
[----:B0-----:R-:W-:-:S04]  /*1610*/  FMUL R10, R11, R10 ;  /* 0x0000000a0b0a7220 */ /* 0x001fc80000400000 */
[----:B------:R-:W-:Y:S01]  /*1620*/  FADD R17, R10, R17 ;  /* 0x000000110a117221 */ /* 0x000fe20000000000 */
[----:B------:R-:W-:Y:S06]  /*1630*/  @!P1 BRA `(.L_x_18) ;  /* 0xfffffffc00bc9947 */ /* 0x000fec000383ffff */
.L_x_17:
[----:B------:R-:W-:Y:S05]  /*1640*/  BSYNC.RECONVERGENT B0 ;  /* 0x0000000000007941 */ /* 0x000fea0003800200 */
.L_x_16:
[----:B------:R-:W4:Y:S02]  /*1650*/  SHFL.DOWN PT, R8, R17, 0x10, 0x1f ;  /* 0x0a001f0011087f89 */ /* 0x000f2400000e0000 */
[----:B----4-:R-:W-:-:S05]  /*1660*/  FADD R8, R8, R17 ;  /* 0x0000001108087221 */ /* 0x010fca0000000000 */
[----:B------:R-:W4:Y:S02]  /*1670*/  SHFL.DOWN PT, R7, R8, 0x8, 0x1f ;  /* 0x09001f0008077f89 */ /* 0x000f2400000e0000 */
[----:B----4-:R-:W-:-:S05]  /*1680*/  FADD R7, R8, R7 ;  /* 0x0000000708077221 */ /* 0x010fca0000000000 */
[----:B0-----:R-:W0:Y:S02]  /*1690*/  SHFL.DOWN PT, R10, R7, 0x4, 0x1f ;  /* 0x08801f00070a7f89 */ /* 0x001e2400000e0000 */
[----:B0-----:R-:W-:-:S05]  /*16a0*/  FADD R10, R7, R10 ;  /* 0x0000000a070a7221 */ /* 0x001fca0000000000 */
[----:B------:R-:W0:Y:S02]  /*16b0*/  SHFL.DOWN PT, R9, R10, 0x2, 0x1f ;  /* 0x08401f000a097f89 */ /* 0x000e2400000e0000 */
[----:B0-----:R-:W-:-:S05]  /*16c0*/  FADD R9, R10, R9 ;  /* 0x000000090a097221 */ /* 0x001fca0000000000 */
[----:B------:R-:W2:Y:S02]  /*16d0*/  SHFL.DOWN PT, R14, R9, 0x1, 0x1f ;  /* 0x08201f00090e7f89 */ /* 0x000ea400000e0000 */
[----:B--2---:R-:W-:-:S05]  /*16e0*/  FADD R11, R9, R14 ;  /* 0x0000000e090b7221 */ /* 0x004fca0000000000 */
[----:B------:R0:W-:Y:S01]  /*16f0*/  @!P0 STS [R6+UR4], R11 ;  /* 0x0000000b06008988 */ /* 0x0001e20008000804 */
[----:B------:R-:W-:Y:S01]  /*1700*/  BAR.SYNC.DEFER_BLOCKING 0x0 ;  /* 0x0000000000007b1d */ /* 0x000fe20000010000 */
[----:B------:R-:W-:-:S13]  /*1710*/  ISETP.GT.U32.AND P0, PT, R3, 0x1f, PT ;  /* 0x0000001f0300780c */ /* 0x000fda0003f04070 */
[----:B0-----:R-:W-:Y:S05]  /*1720*/  @P0 BRA `(.L_x_19) ;  /* 0x0000000000500947 */ /* 0x001fea0003800000 */
[----:B------:R-:W0:Y:S01]  /*1730*/  LDCU UR5, c[0x0][0x360] ;  /* 0x00006c00ff0577ac */ /* 0x000e220008000800 */
[----:B------:R-:W-:Y:S01]  /*1740*/  HFMA2 R6, -RZ, RZ, 0, 0 ;  /* 0x00000000ff067431 */ /* 0x000fe200000001ff */
[----:B0-----:R-:W-:-:S04]  /*1750*/  UIADD3 UR5, UPT, UPT, UR5, 0x1f, URZ ;  /* 0x0000001f05057890 */ /* 0x001fc8000fffe0ff */
[----:B------:R-:W-:-:S06]  /*1760*/  USHF.R.U32.HI UR5, URZ, 0x5, UR5 ;  /* 0x00000005ff057899 */ /* 0x000fcc0008011605 */
[----:B------:R-:W-:Y:S01]  /*1770*/  ISETP.GE.U32.AND P0, PT, R3, UR5, PT ;  /* 0x0000000503007c0c */ /* 0x000fe2000bf06070 */
[----:B------:R-:W-:-:S12]  /*1780*/  UMOV UR5, 0xffffffff ;  /* 0xffffffff00057882 */ /* 0x000fd80000000000 */
[----:B------:R-:W-:-:S05]  /*1790*/  @!P0 LEA R7, R3, UR4, 0x2 ;  /* 0x0000000403078c11 */ /* 0x000fca000f8e10ff */
[----:B------:R0:W2:Y:S01]  /*17a0*/  @!P0 LDS R6, [R7] ;  /* 0x0000000007068984 */ /* 0x0000a20000000800 */
[----:B------:R-:W-:Y:S05]  /*17b0*/  BRA.DIV UR5, `(.L_x_20) ;  /* 0x0000001205087947 */ /* 0x000fea000b800000 */
[----:B0-2---:R-:W0:Y:S02]  /*17c0*/  SHFL.DOWN PT, R7, R6, 0x10, 0x1f ;  /* 0x0a001f0006077f89 */ /* 0x005e2400000e0000 */
[----:B0-----:R-:W-:-:S05]  /*17d0*/  FADD R7, R7, R6 ;  /* 0x0000000607077221 */ /* 0x001fca0000000000 */
[----:B------:R-:W0:Y:S02]  /*17e0*/  SHFL.DOWN PT, R8, R7, 0x8, 0x1f ;  /* 0x09001f0007087f89 */ /* 0x000e2400000e0000 */
[----:B0-----:R-:W-:-:S05]  /*17f0*/  FADD R8, R7, R8 ;  /* 0x0000000807087221 */ /* 0x001fca0000000000 */
[----:B------:R-:W0:Y:S02]  /*1800*/  SHFL.DOWN PT, R9, R8, 0x4, 0x1f ;  /* 0x08801f0008097f89 */ /* 0x000e2400000e0000 */
[----:B0-----:R-:W-:-:S05]  /*1810*/  FADD R9, R8, R9 ;  /* 0x0000000908097221 */ /* 0x001fca0000000000 */
[----:B------:R-:W0:Y:S02]  /*1820*/  SHFL.DOWN PT, R10, R9, 0x2, 0x1f ;  /* 0x08401f00090a7f89 */ /* 0x000e2400000e0000 */
[----:B0-----:R-:W-:-:S05]  /*1830*/  FADD R10, R9, R10 ;  /* 0x0000000a090a7221 */ /* 0x001fca0000000000 */
[----:B------:R0:W2:Y:S02]  /*1840*/  SHFL.DOWN PT, R11, R10, 0x1, 0x1f ;  /* 0x08201f000a0b7f89 */ /* 0x0000a400000e0000 */
.L_x_38:
[----:B--2---:R-:W-:-:S05]  /*1850*/  FADD R11, R10, R11 ;  /* 0x0000000b0a0b7221 */ /* 0x004fca0000000000 */
[----:B------:R2:W-:Y:S02]  /*1860*/  STS [UR4], R11 ;  /* 0x0000000bff007988 */ /* 0x0005e40008000804 */
.L_x_19:
[----:B------:R-:W4:Y:S01]  /*1870*/  LDCU.64 UR8, c[0x0][0x388] ;  /* 0x00007100ff0877ac */ /* 0x000f220008000a00 */
[----:B------:R-:W-:Y:S02]  /*1880*/  ISETP.GE.AND P1, PT, R3, R2, PT ;  /* 0x000000020300720c */ /* 0x000fe40003f26270 */
[----:B----4-:R-:W-:-:S04]  /*1890*/  IADD3 R16, P0, PT, R26, UR8, RZ ;  /* 0x000000081a107c10 */ /* 0x010fc8000ff1e0ff */
[----:B------:R-:W-:Y:S01]  /*18a0*/  IADD3.X R17, PT, PT, R27, UR9, RZ, P0, !PT ;  /* 0x000000091b117c10 */ /* 0x000fe200087fe4ff */
[----:B------:R-:W-:Y:S05]  /*18b0*/  WARPSYNC.ALL ;  /* 0x0000000000007948 */ /* 0x000fea0003800000 */
[----:B------:R-:W-:Y:S06]  /*18c0*/  BAR.SYNC.DEFER_BLOCKING 0x0 ;  /* 0x0000000000007b1d */ /* 0x000fec0000010000 */
[----:B------:R-:W-:Y:S01]  /*18d0*/  BSSY.RECONVERGENT B0, `(.L_x_21) ;  /* 0x00000b5000007945 */ /* 0x000fe20003800200 */
[----:B------:R-:W4:Y:S02]  /*18e0*/  LDS R6, [UR4] ;  /* 0x00000004ff067984 */ /* 0x000f240008000800 */
[----:B----4-:R-:W-:-:S05]  /*18f0*/  F2FP.F16.F32.PACK_AB R6, R6, R6 ;  /* 0x000000060606723e */ /* 0x010fca00000000ff */
[----:B------:R-:W-:-:S06]  /*1900*/  HADD2.F32 R6, -RZ, R6.H0_H0 ;  /* 0x20000006ff067230 */ /* 0x000fcc0000004100 */
[----:B------:R-:W4:Y:S02]  /*1910*/  MUFU.RCP R6, R6 ;  /* 0x0000000600067308 */ /* 0x000f240000001000 */
[----:B----4-:R-:W-:-:S05]  /*1920*/  F2FP.F16.F32.PACK_AB R7, RZ, R6 ;  /* 0x00000006ff07723e */ /* 0x010fca00000000ff */
[----:B------:R-:W-:Y:S01]  /*1930*/  HADD2.F32 R7, -RZ, R7.H0_H0 ;  /* 0x20000007ff077230 */ /* 0x000fe20000004100 */
[----:B------:R-:W-:Y:S06]  /*1940*/  @P1 BRA `(.L_x_22) ;  /* 0x0000000800b41947 */ /* 0x000fec0003800000 */
        /* <DEDUP_REMOVED lines=9> */
[----:B0-----:R-:W-:-:S06]  /*19e0*/  IADD3 R8, PT, PT, R14, 0xffffffe, RZ ;  /* 0x0ffffffe0e087810 */ /* 0x001fcc0007ffe0ff */
[----:B------:R0:W2:Y:S02]  /*19f0*/  F2I.FTZ.U32.TRUNC.NTZ R9, R8 ;  /* 0x0000000800097305 */ /* 0x0000a4000021f000 */
[----:B0-----:R-:W-:Y:S01]  /*1a00*/  HFMA2 R8, -RZ, RZ, 0, 0 ;  /* 0x00000000ff087431 */ /* 0x001fe200000001ff */
[----:B--2---:R-:W-:-:S05]  /*1a10*/  IADD3 R19, PT, PT, RZ, -R9, RZ ;  /* 0x80000009ff137210 */ /* 0x004fca0007ffe0ff */
[----:B------:R-:W-:-:S04]  /*1a20*/  IMAD R19, R19, R6, RZ ;  /* 0x0000000613137224 */ /* 0x000fc800078e02ff */
[----:B------:R-:W-:Y:S01]  /*1a30*/  IMAD.HI.U32 R14, R9, R19, R8 ;  /* 0x00000013090e7227 */ /* 0x000fe200078e0008 */
[----:B------:R-:W-:-:S05]  /*1a40*/  IADD3 R9, PT, PT, R10, -R15, -R11 ;  /* 0x8000000f0a097210 */ /* 0x000fca0007ffe80b */
        /* <DEDUP_REMOVED lines=15> */
[----:B------:R-:W-:Y:S01]  /*1b40*/  MOV R14, 0x3bbb989d ;  /* 0x3bbb989d000e7802 */ /* 0x000fe20000000f00 */
[C---:B---3--:R-:W-:Y:S01]  /*1b50*/  FADD R25, -R4.reuse, R8 ;  /* 0x0000000804197221 */ /* 0x048fe20000000100 */
[----:B------:R-:W-:Y:S01]  /*1b60*/  MOV R8, 0x437c0000 ;  /* 0x437c000000087802 */ /* 0x000fe20000000f00 */
[C---:B------:R-:W-:Y:S01]  /*1b70*/  FADD R23, -R4.reuse, R9 ;  /* 0x0000000904177221 */ /* 0x040fe20000000100 */
[C---:B------:R-:W-:Y:S01]  /*1b80*/  FADD R13, -R4.reuse, R11 ;  /* 0x0000000b040d7221 */ /* 0x040fe20000000100 */
[-C--:B------:R-:W-:Y:S02]  /*1b90*/  FFMA.SAT R19, R25, R14.reuse, 0.5 ;  /* 0x3f00000019137423 */ /* 0x080fe4000000200e */
[----:B------:R-:W-:Y:S02]  /*1ba0*/  FFMA.SAT R27, R23, R14, 0.5 ;  /* 0x3f000000171b7423 */ /* 0x000fe4000000200e */
[-C--:B------:R-:W-:Y:S01]  /*1bb0*/  FFMA.RM R9, R19, R8.reuse, 12582913 ;  /* 0x4b40000113097423 */ /* 0x080fe20000004008 */
[----:B------:R-:W-:Y:S01]  /*1bc0*/  FADD R19, -R4, R10 ;  /* 0x0000000a04137221 */ /* 0x000fe20000000100 */
[----:B------:R-:W-:-:S02]  /*1bd0*/  FFMA.RM R10, R27, R8, 12582913 ;  /* 0x4b4000011b0a7423 */ /* 0x000fc40000004008 */
[----:B------:R-:W-:Y:S01]  /*1be0*/  FADD R18, R9, -12583039 ;  /* 0xcb40007f09127421 */ /* 0x000fe20000000000 */
[----:B------:R-:W-:Y:S01]  /*1bf0*/  FFMA.SAT R27, R19, R14, 0.5 ;  /* 0x3f000000131b7423 */ /* 0x000fe2000000200e */
[----:B-1----:R-:W-:Y:S01]  /*1c00*/  FADD R22, R10, -12583039 ;  /* 0xcb40007f0a167421 */ /* 0x002fe20000000000 */
[----:B------:R-:W-:Y:S01]  /*1c10*/  SHF.L.U32 R9, R9, 0x17, RZ ;  /* 0x0000001709097819 */ /* 0x000fe200000006ff */
[----:B------:R-:W-:Y:S01]  /*1c20*/  FFMA R18, R25, 1.4426950216293334961, -R18 ;  /* 0x3fb8aa3b19127823 */ /* 0x000fe20000000812 */
[----:B------:R-:W-:Y:S01]  /*1c30*/  FFMA.RM R11, R27, R8, 12582913 ;  /* 0x4b4000011b0b7423 */ /* 0x000fe20000004008 */
[----:B------:R-:W-:Y:S02]  /*1c40*/  FFMA R22, R23, 1.4426950216293334961, -R22 ;  /* 0x3fb8aa3b17167823 */ /* 0x000fe40000000816 */
[----:B------:R-:W-:Y:S01]  /*1c50*/  FFMA R12, R25, 1.925963033500011079e-08, R18 ;  /* 0x32a57060190c7823 */ /* 0x000fe20000000012 */
[----:B------:R-:W-:Y:S01]  /*1c60*/  FFMA.SAT R25, R13, R14, 0.5 ;  /* 0x3f0000000d197423 */ /* 0x000fe2000000200e */
[----:B------:R-:W-:Y:S01]  /*1c70*/  FFMA R14, R23, 1.925963033500011079e-08, R22 ;  /* 0x32a57060170e7823 */ /* 0x000fe20000000016 */
[C---:B------:R-:W-:Y:S01]  /*1c80*/  FADD R18, R11.reuse, -12583039 ;  /* 0xcb40007f0b127421 */ /* 0x040fe20000000000 */
[----:B------:R-:W-:Y:S01]  /*1c90*/  SHF.L.U32 R11, R11, 0x17, RZ ;  /* 0x000000170b0b7819 */ /* 0x000fe200000006ff */
[----:B------:R-:W-:Y:S01]  /*1ca0*/  FFMA.RM R8, R25, R8, 12582913 ;  /* 0x4b40000119087423 */ /* 0x000fe20000004008 */
[----:B------:R-:W0:Y:S01]  /*1cb0*/  MUFU.EX2 R12, R12 ;  /* 0x0000000c000c7308 */ /* 0x000e220000000800 */
[----:B------:R-:W-:-:S02]  /*1cc0*/  FFMA R18, R19, 1.4426950216293334961, -R18 ;  /* 0x3fb8aa3b13127823 */ /* 0x000fc40000000812 */
[C---:B------:R-:W-:Y:S02]  /*1cd0*/  FADD R22, R8.reuse, -12583039 ;  /* 0xcb40007f08167421 */ /* 0x040fe40000000000 */
[----:B------:R-:W-:Y:S01]  /*1ce0*/  FFMA R18, R19, 1.925963033500011079e-08, R18 ;  /* 0x32a5706013127823 */ /* 0x000fe20000000012 */
[----:B------:R-:W-:Y:S01]  /*1cf0*/  SHF.L.U32 R19, R8, 0x17, RZ ;  /* 0x0000001708137819 */ /* 0x000fe200000006ff */
[C---:B------:R-:W-:Y:S01]  /*1d00*/  FFMA R22, R13.reuse, 1.4426950216293334961, -R22 ;  /* 0x3fb8aa3b0d167823 */ /* 0x040fe20000000816 */
[----:B------:R-:W1:Y:S03]  /*1d10*/  MUFU.EX2 R14, R14 ;  /* 0x0000000e000e7308 */ /* 0x000e660000000800 */
[----:B------:R-:W-:Y:S01]  /*1d20*/  FFMA R22, R13, 1.925963033500011079e-08, R22 ;  /* 0x32a570600d167823 */ /* 0x000fe20000000016 */
[----:B------:R-:W-:-:S04]  /*1d30*/  SHF.L.U32 R13, R10, 0x17, RZ ;  /* 0x000000170a0d7819 */ /* 0x000fc800000006ff */
[----:B------:R-:W2:Y:S01]  /*1d40*/  MUFU.EX2 R18, R18 ;  /* 0x0000001200127308 */ /* 0x000ea20000000800 */
[----:B0-----:R-:W-:-:S04]  /*1d50*/  FMUL R8, R9, R12 ;  /* 0x0000000c09087220 */ /* 0x001fc80000400000 */
[----:B------:R-:W-:-:S03]  /*1d60*/  FMUL R8, R8, R7 ;  /* 0x0000000708087220 */ /* 0x000fc60000400000 */
[----:B------:R-:W0:Y:S01]  /*1d70*/  MUFU.EX2 R22, R22 ;  /* 0x0000001600167308 */ /* 0x000e220000000800 */
[----:B-1----:R-:W-:Y:S01]  /*1d80*/  FMUL R14, R13, R14 ;  /* 0x0000000e0d0e7220 */ /* 0x002fe20000400000 */
[----:B------:R-:W-:Y:S01]  /*1d90*/  IMAD.WIDE.U32 R12, R3, 0x10, R16 ;  /* 0x00000010030c7825 */ /* 0x000fe200078e0010 */
[----:B------:R-:W-:-:S03]  /*1da0*/  MOV R3, R15 ;  /* 0x0000000f00037202 */ /* 0x000fc60000000f00 */
[----:B------:R-:W-:Y:S01]  /*1db0*/  FMUL R9, R14, R7 ;  /* 0x000000070e097220 */ /* 0x000fe20000400000 */
[----:B--2---:R-:W-:-:S04]  /*1dc0*/  FMUL R10, R11, R18 ;  /* 0x000000120b0a7220 */ /* 0x004fc80000400000 */
[----:B------:R-:W-:Y:S01]  /*1dd0*/  FMUL R10, R10, R7 ;  /* 0x000000070a0a7220 */ /* 0x000fe20000400000 */
[----:B0-----:R-:W-:-:S04]  /*1de0*/  FMUL R24, R19, R22 ;  /* 0x0000001613187220 */ /* 0x001fc80000400000 */
[----:B------:R-:W-:-:S05]  /*1df0*/  FMUL R11, R24, R7 ;  /* 0x00000007180b7220 */ /* 0x000fca0000400000 */
[----:B------:R0:W-:Y:S02]  /*1e00*/  STG.E.128 desc[UR6][R12.64], R8 ;  /* 0x000000080c007986 */ /* 0x0001e4000c101d06 */
.L_x_24:
[----:B------:R-:W-:Y:S05]  /*1e10*/  BSYNC.RECONVERGENT B1 ;  /* 0x0000000000017941 */ /* 0x000fea0003800200 */
.L_x_23:
[----:B------:R-:W-:Y:S05]  /*1e20*/  @!P1 BRA `(.L_x_22) ;  /* 0x00000004007c9947 */ /* 0x000fea0003800000 */
[----:B------:R-:W-:-:S07]  /*1e30*/  IADD3 R19, PT, PT, R3, R6, RZ ;  /* 0x0000000603137210 */ /* 0x000fce0007ffe0ff */
.L_x_25:
[----:B0---4-:R-:W-:-:S06]  /*1e40*/  IMAD.WIDE.U32 R10, R3, 0x10, R20 ;  /* 0x00000010030a7825 */ /* 0x011fcc00078e0014 */
[----:B------:R-:W3:Y:S01]  /*1e50*/  LDG.E.128.CONSTANT R8, desc[UR6][R10.64] ;  /* 0x000000060a087981 */ /* 0x000ee2000c1e9d00 */
[----:B------:R-:W-:-:S06]  /*1e60*/  IMAD.WIDE.U32 R12, R19, 0x10, R20 ;  /* 0x00000010130c7825 */ /* 0x000fcc00078e0014 */
[----:B------:R-:W2:Y:S01]  /*1e70*/  LDG.E.128.CONSTANT R12, desc[UR6][R12.64] ;  /* 0x000000060c0c7981 */ /* 0x000ea2000c1e9d00 */
[----:B-1----:R-:W-:Y:S01]  /*1e80*/  HFMA2 R22, -RZ, RZ, 3.7421875, 0 ;  /* 0x437c0000ff167431 */ /* 0x002fe200000001ff */
[----:B------:R-:W-:Y:S01]  /*1e90*/  MOV R18, 0x3bbb989d ;  /* 0x3bbb989d00127802 */ /* 0x000fe20000000f00 */
[C---:B---3--:R-:W-:Y:S01]  /*1ea0*/  FADD R25, -R4.reuse, R8 ;  /* 0x0000000804197221 */ /* 0x048fe20000000100 */
[C---:B------:R-:W-:Y:S01]  /*1eb0*/  FADD R9, -R4.reuse, R9 ;  /* 0x0000000904097221 */ /* 0x040fe20000000100 */
[C---:B------:R-:W-:Y:S01]  /*1ec0*/  FADD R29, -R4.reuse, R10 ;  /* 0x0000000a041d7221 */ /* 0x040fe20000000100 */
[C---:B------:R-:W-:Y:S01]  /*1ed0*/  FADD R11, -R4.reuse, R11 ;  /* 0x0000000b040b7221 */ /* 0x040fe20000000100 */
[-C--:B------:R-:W-:Y:S02]  /*1ee0*/  FFMA.SAT R23, R25, R18.reuse, 0.5 ;  /* 0x3f00000019177423 */ /* 0x080fe40000002012 */
[----:B------:R-:W-:Y:S01]  /*1ef0*/  FFMA.SAT R27, R29, R18, 0.5 ;  /* 0x3f0000001d1b7423 */ /* 0x000fe20000002012 */
[----:B--2---:R-:W-:Y:S01]  /*1f00*/  FADD R15, -R4, R15 ;  /* 0x0000000f040f7221 */ /* 0x004fe20000000100 */
[----:B------:R-:W-:Y:S01]  /*1f10*/  FFMA.RM R8, R23, R22, 12582913 ;  /* 0x4b40000117087423 */ /* 0x000fe20000004016 */
[----:B------:R-:W-:-:S03]  /*1f20*/  FFMA.SAT R23, R9, R18, 0.5 ;  /* 0x3f00000009177423 */ /* 0x000fc60000002012 */
[C---:B------:R-:W-:Y:S01]  /*1f30*/  FADD R24, R8.reuse, -12583039 ;  /* 0xcb40007f08187421 */ /* 0x040fe20000000000 */
[-C--:B------:R-:W-:Y:S01]  /*1f40*/  FFMA.RM R23, R23, R22.reuse, 12582913 ;  /* 0x4b40000117177423 */ /* 0x080fe20000004016 */
[----:B------:R-:W-:Y:S02]  /*1f50*/  SHF.L.U32 R8, R8, 0x17, RZ ;  /* 0x0000001708087819 */ /* 0x000fe400000006ff */
[----:B------:R-:W-:Y:S01]  /*1f60*/  FFMA R24, R25, 1.4426950216293334961, -R24 ;  /* 0x3fb8aa3b19187823 */ /* 0x000fe20000000818 */
[C---:B------:R-:W-:Y:S01]  /*1f70*/  FADD R10, R23.reuse, -12583039 ;  /* 0xcb40007f170a7421 */ /* 0x040fe20000000000 */
[----:B------:R-:W-:Y:S02]  /*1f80*/  SHF.L.U32 R23, R23, 0x17, RZ ;  /* 0x0000001717177819 */ /* 0x000fe400000006ff */
[----:B------:R-:W-:Y:S01]  /*1f90*/  FFMA R25, R25, 1.925963033500011079e-08, R24 ;  /* 0x32a5706019197823 */ /* 0x000fe20000000018 */
[----:B------:R-:W-:Y:S01]  /*1fa0*/  FFMA R10, R9, 1.4426950216293334961, -R10 ;  /* 0x3fb8aa3b090a7823 */ /* 0x000fe2000000080a */
[----:B------:R-:W-:-:S03]  /*1fb0*/  FFMA.RM R24, R27, R22, 12582913 ;  /* 0x4b4000011b187423 */ /* 0x000fc60000004016 */
[----:B------:R-:W-:Y:S01]  /*1fc0*/  FFMA R27, R9, 1.925963033500011079e-08, R10 ;  /* 0x32a57060091b7823 */ /* 0x000fe2000000000a */
[----:B------:R-:W-:Y:S01]  /*1fd0*/  FADD R10, R24, -12583039 ;  /* 0xcb40007f180a7421 */ /* 0x000fe20000000000 */
[----:B------:R-:W-:Y:S01]  /*1fe0*/  FFMA.SAT R9, R11, R18, 0.5 ;  /* 0x3f0000000b097423 */ /* 0x000fe20000002012 */
[----:B------:R-:W0:Y:S02]  /*1ff0*/  MUFU.EX2 R25, R25 ;  /* 0x0000001900197308 */ /* 0x000e240000000800 */
[----:B------:R-:W-:Y:S01]  /*2000*/  FFMA R10, R29, 1.4426950216293334961, -R10 ;  /* 0x3fb8aa3b1d0a7823 */ /* 0x000fe2000000080a */
[----:B------:R-:W-:-:S03]  /*2010*/  FFMA.RM R9, R9, R22, 12582913 ;  /* 0x4b40000109097423 */ /* 0x000fc60000004016 */
[----:B------:R-:W-:Y:S01]  /*2020*/  FFMA R26, R29, 1.925963033500011079e-08, R10 ;  /* 0x32a570601d1a7823 */ /* 0x000fe2000000000a */
[----:B------:R-:W-:Y:S01]  /*2030*/  FADD R10, R9, -12583039 ;  /* 0xcb40007f090a7421 */ /* 0x000fe20000000000 */
[----:B------:R-:W-:Y:S01]  /*2040*/  FADD R29, -R4, R12 ;  /* 0x0000000c041d7221 */ /* 0x000fe20000000100 */
[----:B------:R-:W-:Y:S01]  /*2050*/  SHF.L.U32 R12, R24, 0x17, RZ ;  /* 0x00000017180c7819 */ /* 0x000fe200000006ff */
[----:B------:R-:W-:Y:S01]  /*2060*/  FADD R24, -R4, R13 ;  /* 0x0000000d04187221 */ /* 0x000fe20000000100 */
[C---:B------:R-:W-:Y:S01]  /*2070*/  FFMA R10, R11.reuse, 1.4426950216293334961, -R10 ;  /* 0x3fb8aa3b0b0a7823 */ /* 0x040fe2000000080a */
[----:B------:R-:W1:Y:S02]  /*2080*/  MUFU.EX2 R26, R26 ;  /* 0x0000001a001a7308 */ /* 0x000e640000000800 */
[----:B------:R-:W-:Y:S01]  /*2090*/  FFMA.SAT R13, R24, R18, 0.5 ;  /* 0x3f000000180d7423 */ /* 0x000fe20000002012 */
[----:B------:R-:W-:Y:S01]  /*20a0*/  FFMA R11, R11, 1.925963033500011079e-08, R10 ;  /* 0x32a570600b0b7823 */ /* 0x000fe2000000000a */
[----:B0-----:R-:W-:-:S02]  /*20b0*/  FMUL R8, R8, R25 ;  /* 0x0000001908087220 */ /* 0x001fc40000400000 */
[----:B------:R-:W-:Y:S02]  /*20c0*/  FFMA.RM R13, R13, R22, 12582913 ;  /* 0x4b4000010d0d7423 */ /* 0x000fe40000004016 */
[----:B------:R0:W2:Y:S01]  /*20d0*/  MUFU.EX2 R10, R27 ;  /* 0x0000001b000a7308 */ /* 0x0000a20000000800 */
[----:B------:R-:W-:-:S07]  /*20e0*/  FMUL R8, R7, R8 ;  /* 0x0000000807087220 */ /* 0x000fce0000400000 */
[----:B------:R-:W3:Y:S01]  /*20f0*/  MUFU.EX2 R11, R11 ;  /* 0x0000000b000b7308 */ /* 0x000ee20000000800 */
[----:B0-----:R-:W-:Y:S01]  /*2100*/  FADD R27, R13, -12583039 ;  /* 0xcb40007f0d1b7421 */ /* 0x001fe20000000000 */
[----:B-1----:R-:W-:-:S03]  /*2110*/  FMUL R12, R12, R26 ;  /* 0x0000001a0c0c7220 */ /* 0x002fc60000400000 */
[C---:B------:R-:W-:Y:S01]  /*2120*/  FFMA R27, R24.reuse, 1.4426950216293334961, -R27 ;  /* 0x3fb8aa3b181b7823 */ /* 0x040fe2000000081b */
[----:B--2---:R-:W-:Y:S01]  /*2130*/  FMUL R10, R23, R10 ;  /* 0x0000000a170a7220 */ /* 0x004fe20000400000 */
[----:B------:R-:W-:Y:S02]  /*2140*/  FFMA.SAT R23, R29, R18, 0.5 ;  /* 0x3f0000001d177423 */ /* 0x000fe40000002012 */
[----:B------:R-:W-:Y:S01]  /*2150*/  FFMA R24, R24, 1.925963033500011079e-08, R27 ;  /* 0x32a5706018187823 */ /* 0x000fe2000000001b */
[----:B------:R-:W-:Y:S01]  /*2160*/  FADD R27, -R4, R14 ;  /* 0x0000000e041b7221 */ /* 0x000fe20000000100 */
[----:B------:R-:W-:-:S04]  /*2170*/  FFMA.RM R23, R23, R22, 12582913 ;  /* 0x4b40000117177423 */ /* 0x000fc80000004016 */
[----:B------:R-:W-:Y:S01]  /*2180*/  MUFU.EX2 R24, R24 ;  /* 0x0000001800187308 */ /* 0x000fe20000000800 */
[----:B------:R-:W-:-:S04]  /*2190*/  FADD R28, R23, -12583039 ;  /* 0xcb40007f171c7421 */ /* 0x000fc80000000000 */
[----:B------:R-:W-:-:S04]  /*21a0*/  FFMA R28, R29, 1.4426950216293334961, -R28 ;  /* 0x3fb8aa3b1d1c7823 */ /* 0x000fc8000000081c */
[----:B------:R-:W-:Y:S01]  /*21b0*/  FFMA R25, R29, 1.925963033500011079e-08, R28 ;  /* 0x32a570601d197823 */ /* 0x000fe2000000001c */
[-C--:B------:R-:W-:Y:S01]  /*21c0*/  FFMA.SAT R29, R27, R18.reuse, 0.5 ;  /* 0x3f0000001b1d7423 */ /* 0x080fe20000002012 */
[----:B------:R-:W-:Y:S01]  /*21d0*/  FFMA.SAT R18, R15, R18, 0.5 ;  /* 0x3f0000000f127423 */ /* 0x000fe20000002012 */
[----:B------:R-:W-:Y:S02]  /*21e0*/  SHF.L.U32 R28, R23, 0x17, RZ ;  /* 0x00000017171c7819 */ /* 0x000fe400000006ff */
[-C--:B------:R-:W-:Y:S01]  /*21f0*/  FFMA.RM R14, R29, R22.reuse, 12582913 ;  /* 0x4b4000011d0e7423 */ /* 0x080fe20000004016 */
[----:B------:R-:W-:Y:S01]  /*2200*/  FFMA.RM R22, R18, R22, 12582913 ;  /* 0x4b40000112167423 */ /* 0x000fe20000004016 */
[----:B------:R-:W0:Y:S02]  /*2210*/  MUFU.EX2 R25, R25 ;  /* 0x0000001900197308 */ /* 0x000e240000000800 */
[----:B------:R-:W-:Y:S01]  /*2220*/  FADD R18, R14, -12583039 ;  /* 0xcb40007f0e127421 */ /* 0x000fe20000000000 */
[C---:B------:R-:W-:Y:S01]  /*2230*/  FADD R26, R22.reuse, -12583039 ;  /* 0xcb40007f161a7421 */ /* 0x040fe20000000000 */
[----:B------:R-:W-:-:S02]  /*2240*/  SHF.L.U32 R22, R22, 0x17, RZ ;  /* 0x0000001716167819 */ /* 0x000fc400000006ff */
[----:B------:R-:W-:Y:S01]  /*2250*/  FFMA R18, R27, 1.4426950216293334961, -R18 ;  /* 0x3fb8aa3b1b127823 */ /* 0x000fe20000000812 */
[----:B------:R-:W-:-:S03]  /*2260*/  FFMA R26, R15, 1.4426950216293334961, -R26 ;  /* 0x3fb8aa3b0f1a7823 */ /* 0x000fc6000000081a */
[----:B------:R-:W-:Y:S01]  /*2270*/  FFMA R18, R27, 1.925963033500011079e-08, R18 ;  /* 0x32a570601b127823 */ /* 0x000fe20000000012 */
[----:B------:R-:W-:Y:S01]  /*2280*/  FFMA R15, R15, 1.925963033500011079e-08, R26 ;  /* 0x32a570600f0f7823 */ /* 0x000fe2000000001a */
[----:B------:R-:W-:Y:S02]  /*2290*/  SHF.L.U32 R26, R9, 0x17, RZ ;  /* 0x00000017091a7819 */ /* 0x000fe400000006ff */
[----:B------:R-:W-:Y:S02]  /*22a0*/  SHF.L.U32 R9, R13, 0x17, RZ ;  /* 0x000000170d097819 */ /* 0x000fe400000006ff */
[----:B------:R-:W1:Y:S01]  /*22b0*/  MUFU.EX2 R18, R18 ;  /* 0x0000001200127308 */ /* 0x000e620000000800 */
[----:B---3--:R-:W-:Y:S01]  /*22c0*/  FMUL R26, R26, R11 ;  /* 0x0000000b1a1a7220 */ /* 0x008fe20000400000 */
[----:B------:R-:W-:Y:S01]  /*22d0*/  SHF.L.U32 R11, R14, 0x17, RZ ;  /* 0x000000170e0b7819 */ /* 0x000fe200000006ff */
[----:B0-----:R-:W-:Y:S01]  /*22e0*/  FMUL R13, R28, R25 ;  /* 0x000000191c0d7220 */ /* 0x001fe20000400000 */
[----:B------:R-:W-:Y:S01]  /*22f0*/  FMUL R28, R9, R24 ;  /* 0x00000018091c7220 */ /* 0x000fe20000400000 */
[C---:B------:R-:W-:Y:S01]  /*2300*/  FMUL R9, R7.reuse, R10 ;  /* 0x0000000a07097220 */ /* 0x040fe20000400000 */
[----:B------:R-:W-:Y:S01]  /*2310*/  FMUL R10, R7, R12 ;  /* 0x0000000c070a7220 */ /* 0x000fe20000400000 */
[----:B------:R-:W-:Y:S01]  /*2320*/  IMAD.WIDE.U32 R24, R3, 0x10, R16 ;  /* 0x0000001003187825 */ /* 0x000fe200078e0010 */
[----:B------:R-:W0:Y:S03]  /*2330*/  MUFU.EX2 R15, R15 ;  /* 0x0000000f000f7308 */ /* 0x000e260000000800 */
[C---:B------:R-:W-:Y:S01]  /*2340*/  FMUL R12, R7.reuse, R13 ;  /* 0x0000000d070c7220 */ /* 0x040fe20000400000 */
[----:B------:R-:W-:Y:S01]  /*2350*/  FMUL R13, R7, R28 ;  /* 0x0000001c070d7220 */ /* 0x000fe20000400000 */
[----:B------:R-:W-:-:S04]  /*2360*/  IADD3 R3, PT, PT, R6, R3, R6 ;  /* 0x0000000306037210 */ /* 0x000fc80007ffe006 */
[----:B------:R-:W-:Y:S01]  /*2370*/  ISETP.GE.AND P0, PT, R3, R2, PT ;  /* 0x000000020300720c */ /* 0x000fe20003f06270 */
[----:B-1----:R-:W-:Y:S01]  /*2380*/  FMUL R14, R11, R18 ;  /* 0x000000120b0e7220 */ /* 0x002fe20000400000 */
[----:B------:R-:W-:-:S03]  /*2390*/  FMUL R11, R7, R26 ;  /* 0x0000001a070b7220 */ /* 0x000fc60000400000 */
[----:B------:R-:W-:Y:S02]  /*23a0*/  FMUL R14, R7, R14 ;  /* 0x0000000e070e7220 */ /* 0x000fe40000400000 */
[----:B------:R4:W-:Y:S01]  /*23b0*/  STG.E.128 desc[UR6][R24.64], R8 ;  /* 0x0000000818007986 */ /* 0x0009e2000c101d06 */
[----:B0-----:R-:W-:Y:S01]  /*23c0*/  FMUL R18, R22, R15 ;  /* 0x0000000f16127220 */ /* 0x001fe20000400000 */
[----:B------:R-:W-:Y:S01]  /*23d0*/  IMAD.WIDE.U32 R22, R19, 0x10, R16 ;  /* 0x0000001013167825 */ /* 0x000fe200078e0010 */
[----:B------:R-:W-:-:S03]  /*23e0*/  LEA R19, R6, R19, 0x1 ;  /* 0x0000001306137211 */ /* 0x000fc600078e08ff */
[----:B------:R-:W-:-:S05]  /*23f0*/  FMUL R15, R7, R18 ;  /* 0x00000012070f7220 */ /* 0x000fca0000400000 */
[----:B------:R4:W-:Y:S01]  /*2400*/  STG.E.128 desc[UR6][R22.64], R12 ;  /* 0x0000000c16007986 */ /* 0x0009e2000c101d06 */
[----:B------:R-:W-:Y:S05]  /*2410*/  @!P0 BRA `(.L_x_25) ;  /* 0xfffffff800888947 */ /* 0x000fea000383ffff */
.L_x_22:
[----:B------:R-:W-:Y:S05]  /*2420*/  BSYNC.RECONVERGENT B0 ;  /* 0x0000000000007941 */ /* 0x000fea0003800200 */
.L_x_21:
[----:B------:R-:W-:-:S13]  /*2430*/  ISETP.GE.AND P0, PT, R5, R0, PT ;  /* 0x000000000500720c */ /* 0x000fda0003f06270 */
[----:B------:R-:W-:Y:S05]  /*2440*/  @P0 EXIT ;  /* 0x000000000000094d */ /* 0x000fea0003800000 */
[----:B------:R-:W0:Y:S02]  /*2450*/  LDCU UR4, c[0x0][0x360] ;  /* 0x00006c00ff0477ac */ /* 0x000e240008000800 */
.L_x_26:
[----:B0-----:R-:W-:-:S06]  /*2460*/  IMAD.WIDE R2, R5, 0x4, R20 ;  /* 0x0000000405027825 */ /* 0x001fcc00078e0214 */
[----:B------:R-:W3:Y:S01]  /*2470*/  LDG.E.CONSTANT R3, desc[UR6][R2.64] ;  /* 0x0000000602037981 */ /* 0x000ee2000c1e9900 */
[----:B0-2-4-:R-:W-:Y:S01]  /*2480*/  HFMA2 R11, -RZ, RZ, 3.7421875, 0 ;  /* 0x437c0000ff0b7431 */ /* 0x015fe200000001ff */
[----:B------:R-:W-:Y:S01]  /*2490*/  MOV R9, 0x3bbb989d ;  /* 0x3bbb989d00097802 */ /* 0x000fe20000000f00 */
[----:B---3--:R-:W-:Y:S01]  /*24a0*/  FADD R6, -R4, R3 ;  /* 0x0000000304067221 */ /* 0x008fe20000000100 */
[C---:B------:R-:W-:Y:S01]  /*24b0*/  IMAD.WIDE R2, R5.reuse, 0x4, R16 ;  /* 0x0000000405027825 */ /* 0x040fe200078e0210 */
[----:B------:R-:W-:-:S03]  /*24c0*/  IADD3 R5, PT, PT, R5, UR4, RZ ;  /* 0x0000000405057c10 */ /* 0x000fc6000fffe0ff */
[----:B------:R-:W-:Y:S01]  /*24d0*/  FFMA.SAT R8, R6, R9, 0.5 ;  /* 0x3f00000006087423 */ /* 0x000fe20000002009 */
[----:B------:R-:W-:-:S03]  /*24e0*/  ISETP.GE.AND P0, PT, R5, R0, PT ;  /* 0x000000000500720c */ /* 0x000fc60003f06270 */
[----:B------:R-:W-:-:S04]  /*24f0*/  FFMA.RM R8, R8, R11, 12582913 ;  /* 0x4b40000108087423 */ /* 0x000fc8000000400b */
[C---:B------:R-:W-:Y:S01]  /*2500*/  FADD R9, R8.reuse, -12583039 ;  /* 0xcb40007f08097421 */ /* 0x040fe20000000000 */
[----:B------:R-:W-:-:S03]  /*2510*/  SHF.L.U32 R8, R8, 0x17, RZ ;  /* 0x0000001708087819 */ /* 0x000fc600000006ff */
[----:B------:R-:W-:-:S04]  /*2520*/  FFMA R9, R6, 1.4426950216293334961, -R9 ;  /* 0x3fb8aa3b06097823 */ /* 0x000fc80000000809 */
[----:B------:R-:W-:-:S06]  /*2530*/  FFMA R9, R6, 1.925963033500011079e-08, R9 ;  /* 0x32a5706006097823 */ /* 0x000fcc0000000009 */
[----:B------:R-:W0:Y:S02]  /*2540*/  MUFU.EX2 R9, R9 ;  /* 0x0000000900097308 */ /* 0x000e240000000800 */
[----:B0-----:R-:W-:-:S04]  /*2550*/  FMUL R8, R8, R9 ;  /* 0x0000000908087220 */ /* 0x001fc80000400000 */
[----:B------:R-:W-:-:S05]  /*2560*/  FMUL R11, R7, R8 ;  /* 0x00000008070b7220 */ /* 0x000fca0000400000 */
[----:B------:R0:W-:Y:S01]  /*2570*/  STG.E desc[UR6][R2.64], R11 ;  /* 0x0000000b02007986 */ /* 0x0001e2000c101906 */
[----:B------:R-:W-:Y:S05]  /*2580*/  @!P0 BRA `(.L_x_26) ;  /* 0xfffffffc00b48947 */ /* 0x000fea000383ffff */
[----:B------:R-:W-:Y:S05]  /*2590*/  EXIT ;  /* 0x000000000000794d */ /* 0x000fea0003800000 */
.L_x_10:
[----:B------:R-:W-:Y:S01]  /*25a0*/  HFMA2 R16, -RZ, RZ, 0, 9.5367431640625e-07 ;  /* 0x00000010ff107431 */ /* 0x000fe200000001ff */
[----:B--2---:R-:W-:Y:S02]  /*25b0*/  MOV R15, R4 ;  /* 0x00000004000f7202 */ /* 0x004fe40000000f00 */
[----:B------:R-:W-:Y:S02]  /*25c0*/  MOV R17, 0x1f ;  /* 0x0000001f00117802 */ /* 0x000fe40000000f00 */
[----:B------:R-:W-:-:S07]  /*25d0*/  MOV R14, 0xffffffff ;  /* 0xffffffff000e7802 */ /* 0x000fce0000000f00 */
[----:B01----:R-:W-:Y:S05]  /*25e0*/  WARPSYNC.COLLECTIVE R14, `(.L_x_27) ;  /* 0x000000000e087348 */ /* 0x003fea0003c00000 */
[----:B0-----:R0:W2:Y:S02]  /*25f0*/  SHFL.DOWN P1, R11, R15, R16, R17 ;  /* 0x080000100f0b7389 */ /* 0x0010a40000020011 */
[----:B012---:R-:W-:Y:S05]  /*2600*/  ENDCOLLECTIVE ;  /* 0x000000000000791b */ /* 0x007fea0003800000 */
.L_x_27:
[----:B------:R-:W-:Y:S01]  /*2610*/  HFMA2 R16, -RZ, RZ, 0, 4.76837158203125e-07 ;  /* 0x00000008ff107431 */ /* 0x000fe200000001ff */
[----:B------:R-:W-:-:S04]  /*2620*/  MOV R7, R11 ;  /* 0x0000000b00077202 */ /* 0x000fc80000000f00 */
[----:B------:R-:W-:-:S04]  /*2630*/  FMNMX R7, R7, R4, !PT ;  /* 0x0000000407077209 */ /* 0x000fc80007800000 */
[----:B------:R-:W-:-:S07]  /*2640*/  MOV R15, R7 ;  /* 0x00000007000f7202 */ /* 0x000fce0000000f00 */
[----:B------:R-:W-:Y:S05]  /*2650*/  WARPSYNC.COLLECTIVE R14, `(.L_x_28) ;  /* 0x000000000e087348 */ /* 0x000fea0003c00000 */
[----:B------:R0:W1:Y:S02]  /*2660*/  SHFL.DOWN P1, R11, R15, R16, R17 ;  /* 0x080000100f0b7389 */ /* 0x0000640000020011 */
[----:B01----:R-:W-:Y:S05]  /*2670*/  ENDCOLLECTIVE ;  /* 0x000000000000791b */ /* 0x003fea0003800000 */
.L_x_28:
[----:B------:R-:W-:Y:S01]  /*2680*/  HFMA2 R16, -RZ, RZ, 0, 2.384185791015625e-07 ;  /* 0x00000004ff107431 */ /* 0x000fe200000001ff */
[----:B------:R-:W-:-:S04]  /*2690*/  MOV R8, R11 ;  /* 0x0000000b00087202 */ /* 0x000fc80000000f00 */
[----:B------:R-:W-:-:S04]  /*26a0*/  FMNMX R8, R7, R8, !PT ;  /* 0x0000000807087209 */ /* 0x000fc80007800000 */
[----:B------:R-:W-:-:S07]  /*26b0*/  MOV R15, R8 ;  /* 0x00000008000f7202 */ /* 0x000fce0000000f00 */
[----:B------:R-:W-:Y:S05]  /*26c0*/  WARPSYNC.COLLECTIVE R14, `(.L_x_29) ;  /* 0x000000000e087348 */ /* 0x000fea0003c00000 */
[----:B------:R0:W1:Y:S02]  /*26d0*/  SHFL.DOWN P1, R11, R15, R16, R17 ;  /* 0x080000100f0b7389 */ /* 0x0000640000020011 */
[----:B01----:R-:W-:Y:S05]  /*26e0*/  ENDCOLLECTIVE ;  /* 0x000000000000791b */ /* 0x003fea0003800000 */
.L_x_29:
[----:B------:R-:W-:Y:S01]  /*26f0*/  HFMA2 R16, -RZ, RZ, 0, 1.1920928955078125e-07 ;  /* 0x00000002ff107431 */ /* 0x000fe200000001ff */
[----:B------:R-:W-:-:S04]  /*2700*/  MOV R9, R11 ;  /* 0x0000000b00097202 */ /* 0x000fc80000000f00 */
[----:B------:R-:W-:-:S04]  /*2710*/  FMNMX R9, R8, R9, !PT ;  /* 0x0000000908097209 */ /* 0x000fc80007800000 */
[----:B------:R-:W-:-:S07]  /*2720*/  MOV R15, R9 ;  /* 0x00000009000f7202 */ /* 0x000fce0000000f00 */
[----:B------:R-:W-:Y:S05]  /*2730*/  WARPSYNC.COLLECTIVE R14, `(.L_x_30) ;  /* 0x000000000e087348 */ /* 0x000fea0003c00000 */
[----:B------:R0:W1:Y:S02]  /*2740*/  SHFL.DOWN P1, R11, R15, R16, R17 ;  /* 0x080000100f0b7389 */ /* 0x0000640000020011 */
[----:B01----:R-:W-:Y:S05]  /*2750*/  ENDCOLLECTIVE ;  /* 0x000000000000791b */ /* 0x003fea0003800000 */
.L_x_30:
[----:B------:R-:W-:Y:S01]  /*2760*/  HFMA2 R16, -RZ, RZ, 0, 5.9604644775390625e-08 ;  /* 0x00000001ff107431 */ /* 0x000fe200000001ff */
[----:B------:R-:W-:-:S04]  /*2770*/  MOV R10, R11 ;  /* 0x0000000b000a7202 */ /* 0x000fc80000000f00 */
[----:B------:R-:W-:-:S04]  /*2780*/  FMNMX R10, R9, R10, !PT ;  /* 0x0000000a090a7209 */ /* 0x000fc80007800000 */
[----:B------:R-:W-:-:S07]  /*2790*/  MOV R15, R10 ;  /* 0x0000000a000f7202 */ /* 0x000fce0000000f00 */
[----:B------:R-:W-:Y:S05]  /*27a0*/  WARPSYNC.COLLECTIVE R14, `(.L_x_31) ;  /* 0x000000000e087348 */ /* 0x000fea0003c00000 */
[----:B------:R0:W1:Y:S02]  /*27b0*/  SHFL.DOWN P1, R11, R15, R16, R17 ;  /* 0x080000100f0b7389 */ /* 0x0000640000020011 */
[----:B01----:R-:W-:Y:S05]  /*27c0*/  ENDCOLLECTIVE ;  /* 0x000000000000791b */ /* 0x003fea0003800000 */
.L_x_31:
[----:B------:R-:W-:Y:S05]  /*27d0*/  BRA `(.L_x_32) ;  /* 0xffffffe000707947 */ /* 0x000fea000383ffff */
.L_x_20:
[----:B--2---:R-:W-:Y:S02]  /*27e0*/  MOV R15, R6 ;  /* 0x00000006000f7202 */ /* 0x004fe40000000f00 */
[----:B------:R-:W-:Y:S02]  /*27f0*/  MOV R16, 0x10 ;  /* 0x0000001000107802 */ /* 0x000fe40000000f00 */
[----:B------:R-:W-:Y:S02]  /*2800*/  MOV R17, 0x1f ;  /* 0x0000001f00117802 */ /* 0x000fe40000000f00 */
[----:B------:R-:W-:-:S07]  /*2810*/  MOV R14, 0xffffffff ;  /* 0xffffffff000e7802 */ /* 0x000fce0000000f00 */
[----:B01-3--:R-:W-:Y:S05]  /*2820*/  WARPSYNC.COLLECTIVE R14, `(.L_x_33) ;  /* 0x000000000e087348 */ /* 0x00bfea0003c00000 */
[----:B------:R2:W4:Y:S02]  /*2830*/  SHFL.DOWN P1, R11, R15, R16, R17 ;  /* 0x080000100f0b7389 */ /* 0x0005240000020011 */
[----:B01234-:R-:W-:Y:S05]  /*2840*/  ENDCOLLECTIVE ;  /* 0x000000000000791b */ /* 0x01ffea0003800000 */
.L_x_33:
[----:B------:R-:W-:Y:S02]  /*2850*/  MOV R16, 0x8 ;  /* 0x0000000800107802 */ /* 0x000fe40000000f00 */
[----:B------:R-:W-:-:S05]  /*2860*/  MOV R7, R11 ;  /* 0x0000000b00077202 */ /* 0x000fca0000000f00 */
[----:B------:R-:W-:-:S05]  /*2870*/  FADD R7, R7, R6 ;  /* 0x0000000607077221 */ /* 0x000fca0000000000 */
[----:B------:R-:W-:-:S07]  /*2880*/  MOV R15, R7 ;  /* 0x00000007000f7202 */ /* 0x000fce0000000f00 */
[----:B------:R-:W-:Y:S05]  /*2890*/  WARPSYNC.COLLECTIVE R14, `(.L_x_34) ;  /* 0x000000000e087348 */ /* 0x000fea0003c00000 */
[----:B------:R0:W1:Y:S02]  /*28a0*/  SHFL.DOWN P1, R11, R15, R16, R17 ;  /* 0x080000100f0b7389 */ /* 0x0000640000020011 */
[----:B01----:R-:W-:Y:S05]  /*28b0*/  ENDCOLLECTIVE ;  /* 0x000000000000791b */ /* 0x003fea0003800000 */
.L_x_34:
[----:B------:R-:W-:Y:S02]  /*28c0*/  MOV R16, 0x4 ;  /* 0x0000000400107802 */ /* 0x000fe40000000f00 */
[----:B------:R-:W-:-:S05]  /*28d0*/  MOV R8, R11 ;  /* 0x0000000b00087202 */ /* 0x000fca0000000f00 */
[----:B------:R-:W-:-:S05]  /*28e0*/  FADD R8, R7, R8 ;  /* 0x0000000807087221 */ /* 0x000fca0000000000 */
[----:B------:R-:W-:-:S07]  /*28f0*/  MOV R15, R8 ;  /* 0x00000008000f7202 */ /* 0x000fce0000000f00 */
[----:B------:R-:W-:Y:S05]  /*2900*/  WARPSYNC.COLLECTIVE R14, `(.L_x_35) ;  /* 0x000000000e087348 */ /* 0x000fea0003c00000 */
[----:B------:R0:W1:Y:S02]  /*2910*/  SHFL.DOWN P1, R11, R15, R16, R17 ;  /* 0x080000100f0b7389 */ /* 0x0000640000020011 */
[----:B01----:R-:W-:Y:S05]  /*2920*/  ENDCOLLECTIVE ;  /* 0x000000000000791b */ /* 0x003fea0003800000 */
.L_x_35:
[----:B------:R-:W-:Y:S02]  /*2930*/  MOV R16, 0x2 ;  /* 0x0000000200107802 */ /* 0x000fe40000000f00 */
[----:B------:R-:W-:-:S05]  /*2940*/  MOV R9, R11 ;  /* 0x0000000b00097202 */ /* 0x000fca0000000f00 */
[----:B------:R-:W-:-:S05]  /*2950*/  FADD R9, R8, R9 ;  /* 0x0000000908097221 */ /* 0x000fca0000000000 */
[----:B------:R-:W-:-:S07]  /*2960*/  MOV R15, R9 ;  /* 0x00000009000f7202 */ /* 0x000fce0000000f00 */
[----:B------:R-:W-:Y:S05]  /*2970*/  WARPSYNC.COLLECTIVE R14, `(.L_x_36) ;  /* 0x000000000e087348 */ /* 0x000fea0003c00000 */
[----:B------:R0:W1:Y:S02]  /*2980*/  SHFL.DOWN P1, R11, R15, R16, R17 ;  /* 0x080000100f0b7389 */ /* 0x0000640000020011 */
[----:B01----:R-:W-:Y:S05]  /*2990*/  ENDCOLLECTIVE ;  /* 0x000000000000791b */ /* 0x003fea0003800000 */
.L_x_36:
[----:B------:R-:W-:Y:S02]  /*29a0*/  MOV R16, 0x1 ;  /* 0x0000000100107802 */ /* 0x000fe40000000f00 */
[----:B------:R-:W-:-:S05]  /*29b0*/  MOV R10, R11 ;  /* 0x0000000b000a7202 */ /* 0x000fca0000000f00 */
[----:B------:R-:W-:-:S05]  /*29c0*/  FADD R10, R9, R10 ;  /* 0x0000000a090a7221 */ /* 0x000fca0000000000 */
[----:B------:R-:W-:-:S07]  /*29d0*/  MOV R15, R10 ;  /* 0x0000000a000f7202 */ /* 0x000fce0000000f00 */
[----:B------:R-:W-:Y:S05]  /*29e0*/  WARPSYNC.COLLECTIVE R14, `(.L_x_37) ;  /* 0x000000000e087348 */ /* 0x000fea0003c00000 */
[----:B------:R0:W1:Y:S02]  /*29f0*/  SHFL.DOWN P1, R11, R15, R16, R17 ;  /* 0x080000100f0b7389 */ /* 0x0000640000020011 */
[----:B01----:R-:W-:Y:S05]  /*2a00*/  ENDCOLLECTIVE ;  /* 0x000000000000791b */ /* 0x003fea0003800000 */
.L_x_37:
[----:B------:R-:W-:Y:S05]  /*2a10*/  BRA `(.L_x_38) ;  /* 0xffffffec008c7947 */ /* 0x000fea000383ffff */
.L_x_39:
[----:B------:R-:W-:-:S00]  /*2a20*/  BRA `(.L_x_39) ;  /* 0xfffffffc00fc7947 */ /* 0x000fc0000383ffff */
[----:B------:R-:W-:-:S00]  /*2a30*/  NOP ;  /* 0x0000000000007918 */ /* 0x000fc00000000000 */
        /* <DEDUP_REMOVED lines=12> */
.L_x_40:


//--------------------- .nv.shared._Z23softmax_kernel_fp32_optPKfPfii --------------------------
	.section	.nv.shared._Z23softmax_kernel_fp32_optPKfPfii,"aw",@nobits
	.sectionflags	@""
	.align	16
	.zero		1024


//--------------------- .nv.shared.reserved.0     --------------------------
	.section	.nv.shared.reserved.0,"aw",@nobits
	.weak		__nv_reservedSMEM_offset_0_alias
	.size		__nv_reservedSMEM_offset_0_alias, 0, 64
	.other		__nv_reservedSMEM_offset_0_alias,@"STO_CUDA_RESERVED_SHARED STV_DEFAULT"
__nv_reservedSMEM_offset_0_alias:
	.zero		0
	.zero		64


//--------------------- .nv.constant0._Z23softmax_kernel_fp32_optPKfPfii --------------------------
	.section	.nv.constant0._Z23softmax_kernel_fp32_optPKfPfii,"a",@progbits
	.sectionflags	@""
	.align	4
.nv.constant0._Z23softmax_kernel_fp32_optPKfPfii:
	.zero		920


//--------------------- SYMBOLS --------------------------

	.type		.nv.reservedSmem.offset0,@object
	.size		.nv.reservedSmem.offset0,0x4
	.type		.nv.reservedSmem.cap,@object
	.size		.nv.reservedSmem.cap,0x4
